//
// Generated by NVIDIA NVVM Compiler
//
// Compiler Build ID: CL-36424714
// Cuda compilation tools, release 13.0, V13.0.88
// Based on NVVM 20.0.0
//

.version 9.0
.target sm_100
.address_size 64

	// .globl	flash_attention_k
// _ZZ17flash_attention_kE3Q_i has been demoted
// _ZZ17flash_attention_kE3K_j has been demoted
// _ZZ17flash_attention_kE3V_j has been demoted
// _ZZ17flash_attention_kE1S has been demoted

.visible .entry flash_attention_k(
	.param .u64 .ptr .align 1 flash_attention_k_param_0,
	.param .u64 .ptr .align 1 flash_attention_k_param_1,
	.param .u64 .ptr .align 1 flash_attention_k_param_2,
	.param .u64 .ptr .align 1 flash_attention_k_param_3,
	.param .u64 .ptr .align 1 flash_attention_k_param_4,
	.param .f32 flash_attention_k_param_5,
	.param .u32 flash_attention_k_param_6,
	.param .u32 flash_attention_k_param_7,
	.param .u32 flash_attention_k_param_8
)
{
	.reg .pred 	%p<37>;
	.reg .b32 	%r<128>;
	.reg .b32 	%f<597>;
	.reg .b64 	%rd<33>;
	// demoted variable
	.shared .align 4 .b8 _ZZ17flash_attention_kE3Q_i[8192];
	// demoted variable
	.shared .align 4 .b8 _ZZ17flash_attention_kE3K_j[8192];
	// demoted variable
	.shared .align 4 .b8 _ZZ17flash_attention_kE3V_j[8192];
	// demoted variable
	.shared .align 4 .b8 _ZZ17flash_attention_kE1S[1024];
	ld.param.u32 	%r36, [flash_attention_k_param_7];
	setp.lt.s32 	%p1, %r36, 1;
	@%p1 bra 	$L__BB0_25;
	mov.b32 	%r117, 0;
	mov.u32 	%r2, %tid.y;
	mov.u32 	%r3, %tid.x;
$L__BB0_2:
	setp.gt.u32 	%p2, %r2, 15;
	@%p2 bra 	$L__BB0_8;
	shl.b32 	%r39, %r117, 11;
	or.b32  	%r4, %r3, %r39;
	mov.u32 	%r118, %r2;
$L__BB0_4:
	setp.gt.u32 	%p3, %r3, 127;
	@%p3 bra 	$L__BB0_7;
	shl.b32 	%r40, %r118, 7;
	shl.b32 	%r41, %r118, 9;
	shl.b32 	%r42, %r3, 2;
	mov.u32 	%r43, _ZZ17flash_attention_kE3Q_i;
	add.s32 	%r44, %r43, %r42;
	add.s32 	%r120, %r44, %r41;
	add.s32 	%r119, %r4, %r40;
	mov.u32 	%r121, %r3;
$L__BB0_6:
	ld.param.u64 	%rd30, [flash_attention_k_param_2];
	mul.wide.s32 	%rd6, %r119, 4;
	cvta.to.global.u64 	%rd7, %rd30;
	add.s64 	%rd8, %rd7, %rd6;
	ld.global.f32 	%f178, [%rd8];
	st.shared.f32 	[%r120], %f178;
	mov.u32 	%r45, %ntid.x;
	add.s32 	%r121, %r121, %r45;
	shl.b32 	%r46, %r45, 2;
	add.s32 	%r120, %r120, %r46;
	add.s32 	%r119, %r119, %r45;
	setp.lt.u32 	%p4, %r121, 128;
	@%p4 bra 	$L__BB0_6;
$L__BB0_7:
	mov.u32 	%r47, %ntid.y;
	add.s32 	%r118, %r118, %r47;
	setp.lt.u32 	%p5, %r118, 16;
	@%p5 bra 	$L__BB0_4;
$L__BB0_8:
	ld.param.u32 	%r115, [flash_attention_k_param_8];
	setp.lt.s32 	%p6, %r115, 1;
	bar.sync 	0;
	bar.sync 	0;
	mov.f32 	%f596, 0f0DA24260;
	mov.f32 	%f578, 0f00000000;
	mov.f32 	%f579, %f578;
	mov.f32 	%f580, %f578;
	mov.f32 	%f581, %f578;
	mov.f32 	%f582, %f578;
	mov.f32 	%f583, %f578;
	mov.f32 	%f584, %f578;
	mov.f32 	%f585, %f578;
	mov.f32 	%f586, %f578;
	@%p6 bra 	$L__BB0_24;
	mov.f32 	%f576, 0f0DA24260;
	mov.b32 	%r122, 0;
	mov.f32 	%f578, 0f00000000;
$L__BB0_10:
	mov.u32 	%r125, %tid.x;
	mov.u32 	%r123, %tid.y;
	setp.gt.u32 	%p7, %r123, 15;
	@%p7 bra 	$L__BB0_16;
	shl.b32 	%r18, %r122, 11;
$L__BB0_12:
	setp.gt.u32 	%p8, %r125, 127;
	@%p8 bra 	$L__BB0_15;
	shl.b32 	%r49, %r123, 7;
	add.s32 	%r20, %r49, %r18;
	shl.b32 	%r50, %r123, 9;
	mov.u32 	%r51, _ZZ17flash_attention_kE3K_j;
	add.s32 	%r21, %r51, %r50;
	mov.u32 	%r52, _ZZ17flash_attention_kE3V_j;
	add.s32 	%r22, %r52, %r50;
	mov.u32 	%r124, %r125;
$L__BB0_14:
	ld.param.u64 	%rd32, [flash_attention_k_param_4];
	ld.param.u64 	%rd31, [flash_attention_k_param_3];
	add.s32 	%r53, %r20, %r124;
	cvta.to.global.u64 	%rd9, %rd31;
	mul.wide.s32 	%rd10, %r53, 4;
	add.s64 	%rd11, %rd9, %rd10;
	ld.global.f32 	%f183, [%rd11];
	shl.b32 	%r54, %r124, 2;
	add.s32 	%r55, %r21, %r54;
	st.shared.f32 	[%r55], %f183;
	cvta.to.global.u64 	%rd12, %rd32;
	add.s64 	%rd13, %rd12, %rd10;
	ld.global.f32 	%f184, [%rd13];
	add.s32 	%r56, %r22, %r54;
	st.shared.f32 	[%r56], %f184;
	mov.u32 	%r57, %ntid.x;
	add.s32 	%r124, %r124, %r57;
	setp.lt.u32 	%p9, %r124, 128;
	@%p9 bra 	$L__BB0_14;
$L__BB0_15:
	mov.u32 	%r58, %ntid.y;
	add.s32 	%r123, %r123, %r58;
	setp.lt.u32 	%p10, %r123, 16;
	@%p10 bra 	$L__BB0_12;
$L__BB0_16:
	setp.gt.u32 	%p11, %r125, 15;
	bar.sync 	0;
	@%p11 bra 	$L__BB0_21;
$L__BB0_17:
	mov.u32 	%r59, %tid.y;
	setp.gt.u32 	%p12, %r59, 15;
	@%p12 bra 	$L__BB0_20;
	mov.u32 	%r126, %tid.y;
	shl.b32 	%r60, %r125, 9;
	mov.u32 	%r61, _ZZ17flash_attention_kE3Q_i;
	add.s32 	%r62, %r61, %r60;
	ld.shared.f32 	%f11, [%r62];
	ld.shared.f32 	%f12, [%r62+4];
	ld.shared.f32 	%f13, [%r62+8];
	ld.shared.f32 	%f14, [%r62+12];
	ld.shared.f32 	%f15, [%r62+16];
	ld.shared.f32 	%f16, [%r62+20];
	ld.shared.f32 	%f17, [%r62+24];
	ld.shared.f32 	%f18, [%r62+28];
	ld.shared.f32 	%f19, [%r62+32];
	ld.shared.f32 	%f20, [%r62+36];
	ld.shared.f32 	%f21, [%r62+40];
	ld.shared.f32 	%f22, [%r62+44];
	ld.shared.f32 	%f23, [%r62+48];
	ld.shared.f32 	%f24, [%r62+52];
	ld.shared.f32 	%f25, [%r62+56];
	ld.shared.f32 	%f26, [%r62+60];
	ld.shared.f32 	%f27, [%r62+64];
	ld.shared.f32 	%f28, [%r62+68];
	ld.shared.f32 	%f29, [%r62+72];
	ld.shared.f32 	%f30, [%r62+76];
	ld.shared.f32 	%f31, [%r62+80];
	ld.shared.f32 	%f32, [%r62+84];
	ld.shared.f32 	%f33, [%r62+88];
	ld.shared.f32 	%f34, [%r62+92];
	ld.shared.f32 	%f35, [%r62+96];
	ld.shared.f32 	%f36, [%r62+100];
	ld.shared.f32 	%f37, [%r62+104];
	ld.shared.f32 	%f38, [%r62+108];
	ld.shared.f32 	%f39, [%r62+112];
	ld.shared.f32 	%f40, [%r62+116];
	ld.shared.f32 	%f41, [%r62+120];
	ld.shared.f32 	%f42, [%r62+124];
	ld.shared.f32 	%f43, [%r62+128];
	ld.shared.f32 	%f44, [%r62+132];
	ld.shared.f32 	%f45, [%r62+136];
	ld.shared.f32 	%f46, [%r62+140];
	ld.shared.f32 	%f47, [%r62+144];
	ld.shared.f32 	%f48, [%r62+148];
	ld.shared.f32 	%f49, [%r62+152];
	ld.shared.f32 	%f50, [%r62+156];
	ld.shared.f32 	%f51, [%r62+160];
	ld.shared.f32 	%f52, [%r62+164];
	ld.shared.f32 	%f53, [%r62+168];
	ld.shared.f32 	%f54, [%r62+172];
	ld.shared.f32 	%f55, [%r62+176];
	ld.shared.f32 	%f56, [%r62+180];
	ld.shared.f32 	%f57, [%r62+184];
	ld.shared.f32 	%f58, [%r62+188];
	ld.shared.f32 	%f59, [%r62+192];
	ld.shared.f32 	%f60, [%r62+196];
	ld.shared.f32 	%f61, [%r62+200];
	ld.shared.f32 	%f62, [%r62+204];
	ld.shared.f32 	%f63, [%r62+208];
	ld.shared.f32 	%f64, [%r62+212];
	ld.shared.f32 	%f65, [%r62+216];
	ld.shared.f32 	%f66, [%r62+220];
	ld.shared.f32 	%f67, [%r62+224];
	ld.shared.f32 	%f68, [%r62+228];
	ld.shared.f32 	%f69, [%r62+232];
	ld.shared.f32 	%f70, [%r62+236];
	ld.shared.f32 	%f71, [%r62+240];
	ld.shared.f32 	%f72, [%r62+244];
	ld.shared.f32 	%f73, [%r62+248];
	ld.shared.f32 	%f74, [%r62+252];
	ld.shared.f32 	%f75, [%r62+256];
	ld.shared.f32 	%f76, [%r62+260];
	ld.shared.f32 	%f77, [%r62+264];
	ld.shared.f32 	%f78, [%r62+268];
	ld.shared.f32 	%f79, [%r62+272];
	ld.shared.f32 	%f80, [%r62+276];
	ld.shared.f32 	%f81, [%r62+280];
	ld.shared.f32 	%f82, [%r62+284];
	ld.shared.f32 	%f83, [%r62+288];
	ld.shared.f32 	%f84, [%r62+292];
	ld.shared.f32 	%f85, [%r62+296];
	ld.shared.f32 	%f86, [%r62+300];
	ld.shared.f32 	%f87, [%r62+304];
	ld.shared.f32 	%f88, [%r62+308];
	ld.shared.f32 	%f89, [%r62+312];
	ld.shared.f32 	%f90, [%r62+316];
	ld.shared.f32 	%f91, [%r62+320];
	ld.shared.f32 	%f92, [%r62+324];
	ld.shared.f32 	%f93, [%r62+328];
	ld.shared.f32 	%f94, [%r62+332];
	ld.shared.f32 	%f95, [%r62+336];
	ld.shared.f32 	%f96, [%r62+340];
	ld.shared.f32 	%f97, [%r62+344];
	ld.shared.f32 	%f98, [%r62+348];
	ld.shared.f32 	%f99, [%r62+352];
	ld.shared.f32 	%f100, [%r62+356];
	ld.shared.f32 	%f101, [%r62+360];
	ld.shared.f32 	%f102, [%r62+364];
	ld.shared.f32 	%f103, [%r62+368];
	ld.shared.f32 	%f104, [%r62+372];
	ld.shared.f32 	%f105, [%r62+376];
	ld.shared.f32 	%f106, [%r62+380];
	ld.shared.f32 	%f107, [%r62+384];
	ld.shared.f32 	%f108, [%r62+388];
	ld.shared.f32 	%f109, [%r62+392];
	ld.shared.f32 	%f110, [%r62+396];
	ld.shared.f32 	%f111, [%r62+400];
	ld.shared.f32 	%f112, [%r62+404];
	ld.shared.f32 	%f113, [%r62+408];
	ld.shared.f32 	%f114, [%r62+412];
	ld.shared.f32 	%f115, [%r62+416];
	ld.shared.f32 	%f116, [%r62+420];
	ld.shared.f32 	%f117, [%r62+424];
	ld.shared.f32 	%f118, [%r62+428];
	ld.shared.f32 	%f119, [%r62+432];
	ld.shared.f32 	%f120, [%r62+436];
	ld.shared.f32 	%f121, [%r62+440];
	ld.shared.f32 	%f122, [%r62+444];
	ld.shared.f32 	%f123, [%r62+448];
	ld.shared.f32 	%f124, [%r62+452];
	ld.shared.f32 	%f125, [%r62+456];
	ld.shared.f32 	%f126, [%r62+460];
	ld.shared.f32 	%f127, [%r62+464];
	ld.shared.f32 	%f128, [%r62+468];
	ld.shared.f32 	%f129, [%r62+472];
	ld.shared.f32 	%f130, [%r62+476];
	ld.shared.f32 	%f131, [%r62+480];
	ld.shared.f32 	%f132, [%r62+484];
	ld.shared.f32 	%f133, [%r62+488];
	ld.shared.f32 	%f134, [%r62+492];
	ld.shared.f32 	%f135, [%r62+496];
	ld.shared.f32 	%f136, [%r62+500];
	ld.shared.f32 	%f137, [%r62+504];
	ld.shared.f32 	%f138, [%r62+508];
$L__BB0_19:
	ld.param.f32 	%f567, [flash_attention_k_param_5];
	shl.b32 	%r63, %r126, 9;
	mov.u32 	%r64, _ZZ17flash_attention_kE3K_j;
	add.s32 	%r65, %r64, %r63;
	ld.shared.f32 	%f185, [%r65];
	fma.rn.f32 	%f186, %f11, %f185, 0f00000000;
	ld.shared.f32 	%f187, [%r65+4];
	fma.rn.f32 	%f188, %f12, %f187, %f186;
	ld.shared.f32 	%f189, [%r65+8];
	fma.rn.f32 	%f190, %f13, %f189, %f188;
	ld.shared.f32 	%f191, [%r65+12];
	fma.rn.f32 	%f192, %f14, %f191, %f190;
	ld.shared.f32 	%f193, [%r65+16];
	fma.rn.f32 	%f194, %f15, %f193, %f192;
	ld.shared.f32 	%f195, [%r65+20];
	fma.rn.f32 	%f196, %f16, %f195, %f194;
	ld.shared.f32 	%f197, [%r65+24];
	fma.rn.f32 	%f198, %f17, %f197, %f196;
	ld.shared.f32 	%f199, [%r65+28];
	fma.rn.f32 	%f200, %f18, %f199, %f198;
	ld.shared.f32 	%f201, [%r65+32];
	fma.rn.f32 	%f202, %f19, %f201, %f200;
	ld.shared.f32 	%f203, [%r65+36];
	fma.rn.f32 	%f204, %f20, %f203, %f202;
	ld.shared.f32 	%f205, [%r65+40];
	fma.rn.f32 	%f206, %f21, %f205, %f204;
	ld.shared.f32 	%f207, [%r65+44];
	fma.rn.f32 	%f208, %f22, %f207, %f206;
	ld.shared.f32 	%f209, [%r65+48];
	fma.rn.f32 	%f210, %f23, %f209, %f208;
	ld.shared.f32 	%f211, [%r65+52];
	fma.rn.f32 	%f212, %f24, %f211, %f210;
	ld.shared.f32 	%f213, [%r65+56];
	fma.rn.f32 	%f214, %f25, %f213, %f212;
	ld.shared.f32 	%f215, [%r65+60];
	fma.rn.f32 	%f216, %f26, %f215, %f214;
	ld.shared.f32 	%f217, [%r65+64];
	fma.rn.f32 	%f218, %f27, %f217, %f216;
	ld.shared.f32 	%f219, [%r65+68];
	fma.rn.f32 	%f220, %f28, %f219, %f218;
	ld.shared.f32 	%f221, [%r65+72];
	fma.rn.f32 	%f222, %f29, %f221, %f220;
	ld.shared.f32 	%f223, [%r65+76];
	fma.rn.f32 	%f224, %f30, %f223, %f222;
	ld.shared.f32 	%f225, [%r65+80];
	fma.rn.f32 	%f226, %f31, %f225, %f224;
	ld.shared.f32 	%f227, [%r65+84];
	fma.rn.f32 	%f228, %f32, %f227, %f226;
	ld.shared.f32 	%f229, [%r65+88];
	fma.rn.f32 	%f230, %f33, %f229, %f228;
	ld.shared.f32 	%f231, [%r65+92];
	fma.rn.f32 	%f232, %f34, %f231, %f230;
	ld.shared.f32 	%f233, [%r65+96];
	fma.rn.f32 	%f234, %f35, %f233, %f232;
	ld.shared.f32 	%f235, [%r65+100];
	fma.rn.f32 	%f236, %f36, %f235, %f234;
	ld.shared.f32 	%f237, [%r65+104];
	fma.rn.f32 	%f238, %f37, %f237, %f236;
	ld.shared.f32 	%f239, [%r65+108];
	fma.rn.f32 	%f240, %f38, %f239, %f238;
	ld.shared.f32 	%f241, [%r65+112];
	fma.rn.f32 	%f242, %f39, %f241, %f240;
	ld.shared.f32 	%f243, [%r65+116];
	fma.rn.f32 	%f244, %f40, %f243, %f242;
	ld.shared.f32 	%f245, [%r65+120];
	fma.rn.f32 	%f246, %f41, %f245, %f244;
	ld.shared.f32 	%f247, [%r65+124];
	fma.rn.f32 	%f248, %f42, %f247, %f246;
	ld.shared.f32 	%f249, [%r65+128];
	fma.rn.f32 	%f250, %f43, %f249, %f248;
	ld.shared.f32 	%f251, [%r65+132];
	fma.rn.f32 	%f252, %f44, %f251, %f250;
	ld.shared.f32 	%f253, [%r65+136];
	fma.rn.f32 	%f254, %f45, %f253, %f252;
	ld.shared.f32 	%f255, [%r65+140];
	fma.rn.f32 	%f256, %f46, %f255, %f254;
	ld.shared.f32 	%f257, [%r65+144];
	fma.rn.f32 	%f258, %f47, %f257, %f256;
	ld.shared.f32 	%f259, [%r65+148];
	fma.rn.f32 	%f260, %f48, %f259, %f258;
	ld.shared.f32 	%f261, [%r65+152];
	fma.rn.f32 	%f262, %f49, %f261, %f260;
	ld.shared.f32 	%f263, [%r65+156];
	fma.rn.f32 	%f264, %f50, %f263, %f262;
	ld.shared.f32 	%f265, [%r65+160];
	fma.rn.f32 	%f266, %f51, %f265, %f264;
	ld.shared.f32 	%f267, [%r65+164];
	fma.rn.f32 	%f268, %f52, %f267, %f266;
	ld.shared.f32 	%f269, [%r65+168];
	fma.rn.f32 	%f270, %f53, %f269, %f268;
	ld.shared.f32 	%f271, [%r65+172];
	fma.rn.f32 	%f272, %f54, %f271, %f270;
	ld.shared.f32 	%f273, [%r65+176];
	fma.rn.f32 	%f274, %f55, %f273, %f272;
	ld.shared.f32 	%f275, [%r65+180];
	fma.rn.f32 	%f276, %f56, %f275, %f274;
	ld.shared.f32 	%f277, [%r65+184];
	fma.rn.f32 	%f278, %f57, %f277, %f276;
	ld.shared.f32 	%f279, [%r65+188];
	fma.rn.f32 	%f280, %f58, %f279, %f278;
	ld.shared.f32 	%f281, [%r65+192];
	fma.rn.f32 	%f282, %f59, %f281, %f280;
	ld.shared.f32 	%f283, [%r65+196];
	fma.rn.f32 	%f284, %f60, %f283, %f282;
	ld.shared.f32 	%f285, [%r65+200];
	fma.rn.f32 	%f286, %f61, %f285, %f284;
	ld.shared.f32 	%f287, [%r65+204];
	fma.rn.f32 	%f288, %f62, %f287, %f286;
	ld.shared.f32 	%f289, [%r65+208];
	fma.rn.f32 	%f290, %f63, %f289, %f288;
	ld.shared.f32 	%f291, [%r65+212];
	fma.rn.f32 	%f292, %f64, %f291, %f290;
	ld.shared.f32 	%f293, [%r65+216];
	fma.rn.f32 	%f294, %f65, %f293, %f292;
	ld.shared.f32 	%f295, [%r65+220];
	fma.rn.f32 	%f296, %f66, %f295, %f294;
	ld.shared.f32 	%f297, [%r65+224];
	fma.rn.f32 	%f298, %f67, %f297, %f296;
	ld.shared.f32 	%f299, [%r65+228];
	fma.rn.f32 	%f300, %f68, %f299, %f298;
	ld.shared.f32 	%f301, [%r65+232];
	fma.rn.f32 	%f302, %f69, %f301, %f300;
	ld.shared.f32 	%f303, [%r65+236];
	fma.rn.f32 	%f304, %f70, %f303, %f302;
	ld.shared.f32 	%f305, [%r65+240];
	fma.rn.f32 	%f306, %f71, %f305, %f304;
	ld.shared.f32 	%f307, [%r65+244];
	fma.rn.f32 	%f308, %f72, %f307, %f306;
	ld.shared.f32 	%f309, [%r65+248];
	fma.rn.f32 	%f310, %f73, %f309, %f308;
	ld.shared.f32 	%f311, [%r65+252];
	fma.rn.f32 	%f312, %f74, %f311, %f310;
	ld.shared.f32 	%f313, [%r65+256];
	fma.rn.f32 	%f314, %f75, %f313, %f312;
	ld.shared.f32 	%f315, [%r65+260];
	fma.rn.f32 	%f316, %f76, %f315, %f314;
	ld.shared.f32 	%f317, [%r65+264];
	fma.rn.f32 	%f318, %f77, %f317, %f316;
	ld.shared.f32 	%f319, [%r65+268];
	fma.rn.f32 	%f320, %f78, %f319, %f318;
	ld.shared.f32 	%f321, [%r65+272];
	fma.rn.f32 	%f322, %f79, %f321, %f320;
	ld.shared.f32 	%f323, [%r65+276];
	fma.rn.f32 	%f324, %f80, %f323, %f322;
	ld.shared.f32 	%f325, [%r65+280];
	fma.rn.f32 	%f326, %f81, %f325, %f324;
	ld.shared.f32 	%f327, [%r65+284];
	fma.rn.f32 	%f328, %f82, %f327, %f326;
	ld.shared.f32 	%f329, [%r65+288];
	fma.rn.f32 	%f330, %f83, %f329, %f328;
	ld.shared.f32 	%f331, [%r65+292];
	fma.rn.f32 	%f332, %f84, %f331, %f330;
	ld.shared.f32 	%f333, [%r65+296];
	fma.rn.f32 	%f334, %f85, %f333, %f332;
	ld.shared.f32 	%f335, [%r65+300];
	fma.rn.f32 	%f336, %f86, %f335, %f334;
	ld.shared.f32 	%f337, [%r65+304];
	fma.rn.f32 	%f338, %f87, %f337, %f336;
	ld.shared.f32 	%f339, [%r65+308];
	fma.rn.f32 	%f340, %f88, %f339, %f338;
	ld.shared.f32 	%f341, [%r65+312];
	fma.rn.f32 	%f342, %f89, %f341, %f340;
	ld.shared.f32 	%f343, [%r65+316];
	fma.rn.f32 	%f344, %f90, %f343, %f342;
	ld.shared.f32 	%f345, [%r65+320];
	fma.rn.f32 	%f346, %f91, %f345, %f344;
	ld.shared.f32 	%f347, [%r65+324];
	fma.rn.f32 	%f348, %f92, %f347, %f346;
	ld.shared.f32 	%f349, [%r65+328];
	fma.rn.f32 	%f350, %f93, %f349, %f348;
	ld.shared.f32 	%f351, [%r65+332];
	fma.rn.f32 	%f352, %f94, %f351, %f350;
	ld.shared.f32 	%f353, [%r65+336];
	fma.rn.f32 	%f354, %f95, %f353, %f352;
	ld.shared.f32 	%f355, [%r65+340];
	fma.rn.f32 	%f356, %f96, %f355, %f354;
	ld.shared.f32 	%f357, [%r65+344];
	fma.rn.f32 	%f358, %f97, %f357, %f356;
	ld.shared.f32 	%f359, [%r65+348];
	fma.rn.f32 	%f360, %f98, %f359, %f358;
	ld.shared.f32 	%f361, [%r65+352];
	fma.rn.f32 	%f362, %f99, %f361, %f360;
	ld.shared.f32 	%f363, [%r65+356];
	fma.rn.f32 	%f364, %f100, %f363, %f362;
	ld.shared.f32 	%f365, [%r65+360];
	fma.rn.f32 	%f366, %f101, %f365, %f364;
	ld.shared.f32 	%f367, [%r65+364];
	fma.rn.f32 	%f368, %f102, %f367, %f366;
	ld.shared.f32 	%f369, [%r65+368];
	fma.rn.f32 	%f370, %f103, %f369, %f368;
	ld.shared.f32 	%f371, [%r65+372];
	fma.rn.f32 	%f372, %f104, %f371, %f370;
	ld.shared.f32 	%f373, [%r65+376];
	fma.rn.f32 	%f374, %f105, %f373, %f372;
	ld.shared.f32 	%f375, [%r65+380];
	fma.rn.f32 	%f376, %f106, %f375, %f374;
	ld.shared.f32 	%f377, [%r65+384];
	fma.rn.f32 	%f378, %f107, %f377, %f376;
	ld.shared.f32 	%f379, [%r65+388];
	fma.rn.f32 	%f380, %f108, %f379, %f378;
	ld.shared.f32 	%f381, [%r65+392];
	fma.rn.f32 	%f382, %f109, %f381, %f380;
	ld.shared.f32 	%f383, [%r65+396];
	fma.rn.f32 	%f384, %f110, %f383, %f382;
	ld.shared.f32 	%f385, [%r65+400];
	fma.rn.f32 	%f386, %f111, %f385, %f384;
	ld.shared.f32 	%f387, [%r65+404];
	fma.rn.f32 	%f388, %f112, %f387, %f386;
	ld.shared.f32 	%f389, [%r65+408];
	fma.rn.f32 	%f390, %f113, %f389, %f388;
	ld.shared.f32 	%f391, [%r65+412];
	fma.rn.f32 	%f392, %f114, %f391, %f390;
	ld.shared.f32 	%f393, [%r65+416];
	fma.rn.f32 	%f394, %f115, %f393, %f392;
	ld.shared.f32 	%f395, [%r65+420];
	fma.rn.f32 	%f396, %f116, %f395, %f394;
	ld.shared.f32 	%f397, [%r65+424];
	fma.rn.f32 	%f398, %f117, %f397, %f396;
	ld.shared.f32 	%f399, [%r65+428];
	fma.rn.f32 	%f400, %f118, %f399, %f398;
	ld.shared.f32 	%f401, [%r65+432];
	fma.rn.f32 	%f402, %f119, %f401, %f400;
	ld.shared.f32 	%f403, [%r65+436];
	fma.rn.f32 	%f404, %f120, %f403, %f402;
	ld.shared.f32 	%f405, [%r65+440];
	fma.rn.f32 	%f406, %f121, %f405, %f404;
	ld.shared.f32 	%f407, [%r65+444];
	fma.rn.f32 	%f408, %f122, %f407, %f406;
	ld.shared.f32 	%f409, [%r65+448];
	fma.rn.f32 	%f410, %f123, %f409, %f408;
	ld.shared.f32 	%f411, [%r65+452];
	fma.rn.f32 	%f412, %f124, %f411, %f410;
	ld.shared.f32 	%f413, [%r65+456];
	fma.rn.f32 	%f414, %f125, %f413, %f412;
	ld.shared.f32 	%f415, [%r65+460];
	fma.rn.f32 	%f416, %f126, %f415, %f414;
	ld.shared.f32 	%f417, [%r65+464];
	fma.rn.f32 	%f418, %f127, %f417, %f416;
	ld.shared.f32 	%f419, [%r65+468];
	fma.rn.f32 	%f420, %f128, %f419, %f418;
	ld.shared.f32 	%f421, [%r65+472];
	fma.rn.f32 	%f422, %f129, %f421, %f420;
	ld.shared.f32 	%f423, [%r65+476];
	fma.rn.f32 	%f424, %f130, %f423, %f422;
	ld.shared.f32 	%f425, [%r65+480];
	fma.rn.f32 	%f426, %f131, %f425, %f424;
	ld.shared.f32 	%f427, [%r65+484];
	fma.rn.f32 	%f428, %f132, %f427, %f426;
	ld.shared.f32 	%f429, [%r65+488];
	fma.rn.f32 	%f430, %f133, %f429, %f428;
	ld.shared.f32 	%f431, [%r65+492];
	fma.rn.f32 	%f432, %f134, %f431, %f430;
	ld.shared.f32 	%f433, [%r65+496];
	fma.rn.f32 	%f434, %f135, %f433, %f432;
	ld.shared.f32 	%f435, [%r65+500];
	fma.rn.f32 	%f436, %f136, %f435, %f434;
	ld.shared.f32 	%f437, [%r65+504];
	fma.rn.f32 	%f438, %f137, %f437, %f436;
	ld.shared.f32 	%f439, [%r65+508];
	fma.rn.f32 	%f440, %f138, %f439, %f438;
	mul.f32 	%f441, %f567, %f440;
	shl.b32 	%r66, %r125, 6;
	mov.u32 	%r67, _ZZ17flash_attention_kE1S;
	add.s32 	%r68, %r67, %r66;
	shl.b32 	%r69, %r126, 2;
	add.s32 	%r70, %r68, %r69;
	st.shared.f32 	[%r70], %f441;
	mov.u32 	%r71, %ntid.y;
	add.s32 	%r126, %r126, %r71;
	setp.lt.u32 	%p13, %r126, 16;
	@%p13 bra 	$L__BB0_19;
$L__BB0_20:
	mov.u32 	%r72, %ntid.x;
	add.s32 	%r125, %r125, %r72;
	setp.lt.u32 	%p14, %r125, 16;
	@%p14 bra 	$L__BB0_17;
$L__BB0_21:
	bar.sync 	0;
	mov.u32 	%r74, %tid.y;
	shl.b32 	%r75, %r74, 6;
	mov.u32 	%r76, _ZZ17flash_attention_kE1S;
	add.s32 	%r31, %r76, %r75;
	ld.shared.f32 	%f442, [%r31];
	setp.lt.f32 	%p15, %f576, %f442;
	selp.f32 	%f443, %f442, %f576, %p15;
	ld.shared.f32 	%f444, [%r31+4];
	setp.lt.f32 	%p16, %f443, %f444;
	selp.f32 	%f445, %f444, %f443, %p16;
	ld.shared.f32 	%f446, [%r31+8];
	setp.lt.f32 	%p17, %f445, %f446;
	selp.f32 	%f447, %f446, %f445, %p17;
	ld.shared.f32 	%f448, [%r31+12];
	setp.lt.f32 	%p18, %f447, %f448;
	selp.f32 	%f449, %f448, %f447, %p18;
	ld.shared.f32 	%f450, [%r31+16];
	setp.lt.f32 	%p19, %f449, %f450;
	selp.f32 	%f451, %f450, %f449, %p19;
	ld.shared.f32 	%f452, [%r31+20];
	setp.lt.f32 	%p20, %f451, %f452;
	selp.f32 	%f453, %f452, %f451, %p20;
	ld.shared.f32 	%f454, [%r31+24];
	setp.lt.f32 	%p21, %f453, %f454;
	selp.f32 	%f455, %f454, %f453, %p21;
	ld.shared.f32 	%f456, [%r31+28];
	setp.lt.f32 	%p22, %f455, %f456;
	selp.f32 	%f457, %f456, %f455, %p22;
	ld.shared.f32 	%f458, [%r31+32];
	setp.lt.f32 	%p23, %f457, %f458;
	selp.f32 	%f459, %f458, %f457, %p23;
	ld.shared.f32 	%f460, [%r31+36];
	setp.lt.f32 	%p24, %f459, %f460;
	selp.f32 	%f461, %f460, %f459, %p24;
	ld.shared.f32 	%f462, [%r31+40];
	setp.lt.f32 	%p25, %f461, %f462;
	selp.f32 	%f463, %f462, %f461, %p25;
	ld.shared.f32 	%f464, [%r31+44];
	setp.lt.f32 	%p26, %f463, %f464;
	selp.f32 	%f465, %f464, %f463, %p26;
	ld.shared.f32 	%f466, [%r31+48];
	setp.lt.f32 	%p27, %f465, %f466;
	selp.f32 	%f467, %f466, %f465, %p27;
	ld.shared.f32 	%f468, [%r31+52];
	setp.lt.f32 	%p28, %f467, %f468;
	selp.f32 	%f469, %f468, %f467, %p28;
	ld.shared.f32 	%f470, [%r31+56];
	setp.lt.f32 	%p29, %f469, %f470;
	selp.f32 	%f471, %f470, %f469, %p29;
	ld.shared.f32 	%f472, [%r31+60];
	setp.lt.f32 	%p30, %f471, %f472;
	selp.f32 	%f596, %f472, %f471, %p30;
	sub.f32 	%f473, %f576, %f596;
	fma.rn.f32 	%f474, %f473, 0f3BBB989D, 0f3F000000;
	cvt.sat.f32.f32 	%f475, %f474;
	mov.f32 	%f476, 0f4B400001;
	mov.f32 	%f477, 0f437C0000;
	fma.rm.f32 	%f478, %f475, %f477, %f476;
	add.f32 	%f479, %f478, 0fCB40007F;
	neg.f32 	%f480, %f479;
	fma.rn.f32 	%f481, %f473, 0f3FB8AA3B, %f480;
	fma.rn.f32 	%f482, %f473, 0f32A57060, %f481;
	mov.b32 	%r77, %f478;
	shl.b32 	%r78, %r77, 23;
	mov.b32 	%f483, %r78;
	ex2.approx.ftz.f32 	%f484, %f482;
	mul.f32 	%f485, %f484, %f483;
	mul.f32 	%f586, %f586, %f485;
	mul.f32 	%f585, %f485, %f585;
	mul.f32 	%f584, %f485, %f584;
	mul.f32 	%f583, %f485, %f583;
	mul.f32 	%f582, %f485, %f582;
	mul.f32 	%f581, %f485, %f581;
	mul.f32 	%f580, %f485, %f580;
	mul.f32 	%f579, %f485, %f579;
	mul.f32 	%f578, %f485, %f578;
	mov.b32 	%r127, 0;
$L__BB0_22:
	shl.b32 	%r79, %r127, 2;
	add.s32 	%r80, %r31, %r79;
	ld.shared.f32 	%f486, [%r80];
	sub.f32 	%f487, %f486, %f596;
	fma.rn.f32 	%f488, %f487, 0f3BBB989D, 0f3F000000;
	cvt.sat.f32.f32 	%f489, %f488;
	mov.f32 	%f490, 0f4B400001;
	mov.f32 	%f491, 0f437C0000;
	fma.rm.f32 	%f492, %f489, %f491, %f490;
	add.f32 	%f493, %f492, 0fCB40007F;
	neg.f32 	%f494, %f493;
	fma.rn.f32 	%f495, %f487, 0f3FB8AA3B, %f494;
	fma.rn.f32 	%f496, %f487, 0f32A57060, %f495;
	mov.b32 	%r81, %f492;
	shl.b32 	%r82, %r81, 23;
	mov.b32 	%f497, %r82;
	ex2.approx.ftz.f32 	%f498, %f496;
	mul.f32 	%f499, %f498, %f497;
	add.f32 	%f500, %f586, %f499;
	shl.b32 	%r83, %r127, 9;
	mov.u32 	%r84, _ZZ17flash_attention_kE3V_j;
	add.s32 	%r85, %r84, %r83;
	mov.u32 	%r86, %tid.x;
	shl.b32 	%r87, %r86, 2;
	add.s32 	%r88, %r85, %r87;
	ld.shared.f32 	%f501, [%r88];
	fma.rn.f32 	%f502, %f499, %f501, %f585;
	mov.u32 	%r89, %ntid.x;
	shl.b32 	%r90, %r89, 2;
	add.s32 	%r91, %r88, %r90;
	ld.shared.f32 	%f503, [%r91];
	fma.rn.f32 	%f504, %f499, %f503, %f584;
	add.s32 	%r92, %r91, %r90;
	ld.shared.f32 	%f505, [%r92];
	fma.rn.f32 	%f506, %f499, %f505, %f583;
	add.s32 	%r93, %r92, %r90;
	ld.shared.f32 	%f507, [%r93];
	fma.rn.f32 	%f508, %f499, %f507, %f582;
	add.s32 	%r94, %r93, %r90;
	ld.shared.f32 	%f509, [%r94];
	fma.rn.f32 	%f510, %f499, %f509, %f581;
	add.s32 	%r95, %r94, %r90;
	ld.shared.f32 	%f511, [%r95];
	fma.rn.f32 	%f512, %f499, %f511, %f580;
	add.s32 	%r96, %r95, %r90;
	ld.shared.f32 	%f513, [%r96];
	fma.rn.f32 	%f514, %f499, %f513, %f579;
	add.s32 	%r97, %r96, %r90;
	ld.shared.f32 	%f515, [%r97];
	fma.rn.f32 	%f516, %f499, %f515, %f578;
	ld.shared.f32 	%f517, [%r80+4];
	sub.f32 	%f518, %f517, %f596;
	fma.rn.f32 	%f519, %f518, 0f3BBB989D, 0f3F000000;
	cvt.sat.f32.f32 	%f520, %f519;
	fma.rm.f32 	%f521, %f520, %f491, %f490;
	add.f32 	%f522, %f521, 0fCB40007F;
	neg.f32 	%f523, %f522;
	fma.rn.f32 	%f524, %f518, 0f3FB8AA3B, %f523;
	fma.rn.f32 	%f525, %f518, 0f32A57060, %f524;
	mov.b32 	%r98, %f521;
	shl.b32 	%r99, %r98, 23;
	mov.b32 	%f526, %r99;
	ex2.approx.ftz.f32 	%f527, %f525;
	mul.f32 	%f528, %f527, %f526;
	add.f32 	%f586, %f500, %f528;
	ld.shared.f32 	%f529, [%r88+512];
	fma.rn.f32 	%f585, %f528, %f529, %f502;
	ld.shared.f32 	%f530, [%r91+512];
	fma.rn.f32 	%f584, %f528, %f530, %f504;
	ld.shared.f32 	%f531, [%r92+512];
	fma.rn.f32 	%f583, %f528, %f531, %f506;
	ld.shared.f32 	%f532, [%r93+512];
	fma.rn.f32 	%f582, %f528, %f532, %f508;
	ld.shared.f32 	%f533, [%r94+512];
	fma.rn.f32 	%f581, %f528, %f533, %f510;
	ld.shared.f32 	%f534, [%r95+512];
	fma.rn.f32 	%f580, %f528, %f534, %f512;
	ld.shared.f32 	%f535, [%r96+512];
	fma.rn.f32 	%f579, %f528, %f535, %f514;
	ld.shared.f32 	%f536, [%r97+512];
	fma.rn.f32 	%f578, %f528, %f536, %f516;
	add.s32 	%r127, %r127, 2;
	setp.eq.s32 	%p31, %r127, 16;
	@%p31 bra 	$L__BB0_23;
	bra.uni 	$L__BB0_22;
$L__BB0_23:
	ld.param.u32 	%r116, [flash_attention_k_param_8];
	add.s32 	%r122, %r122, 1;
	setp.eq.s32 	%p32, %r122, %r116;
	mov.f32 	%f576, %f596;
	@%p32 bra 	$L__BB0_24;
	bra.uni 	$L__BB0_10;
$L__BB0_24:
	ld.param.u32 	%r114, [flash_attention_k_param_7];
	ld.param.u64 	%rd29, [flash_attention_k_param_1];
	ld.param.u64 	%rd28, [flash_attention_k_param_0];
	bar.sync 	0;
	shl.b32 	%r100, %r117, 11;
	mov.u32 	%r101, %tid.y;
	shl.b32 	%r102, %r101, 7;
	mov.u32 	%r103, %tid.x;
	add.s32 	%r104, %r102, %r103;
	add.s32 	%r105, %r104, %r100;
	div.rn.f32 	%f537, %f585, %f586;
	cvta.to.global.u64 	%rd14, %rd28;
	mul.wide.s32 	%rd15, %r105, 4;
	add.s64 	%rd16, %rd14, %rd15;
	st.global.f32 	[%rd16], %f537;
	div.rn.f32 	%f538, %f584, %f586;
	mov.u32 	%r106, %ntid.x;
	shl.b32 	%r107, %r106, 2;
	cvt.u64.u32 	%rd17, %r107;
	add.s64 	%rd18, %rd16, %rd17;
	st.global.f32 	[%rd18], %f538;
	div.rn.f32 	%f539, %f583, %f586;
	add.s64 	%rd19, %rd18, %rd17;
	st.global.f32 	[%rd19], %f539;
	div.rn.f32 	%f540, %f582, %f586;
	add.s64 	%rd20, %rd19, %rd17;
	st.global.f32 	[%rd20], %f540;
	div.rn.f32 	%f541, %f581, %f586;
	add.s64 	%rd21, %rd20, %rd17;
	st.global.f32 	[%rd21], %f541;
	div.rn.f32 	%f542, %f580, %f586;
	add.s64 	%rd22, %rd21, %rd17;
	st.global.f32 	[%rd22], %f542;
	div.rn.f32 	%f543, %f579, %f586;
	add.s64 	%rd23, %rd22, %rd17;
	st.global.f32 	[%rd23], %f543;
	div.rn.f32 	%f544, %f578, %f586;
	add.s64 	%rd24, %rd23, %rd17;
	st.global.f32 	[%rd24], %f544;
	setp.lt.f32 	%p33, %f586, 0f00800000;
	mul.f32 	%f545, %f586, 0f4B000000;
	selp.f32 	%f546, %f545, %f586, %p33;
	selp.f32 	%f547, 0fC1B80000, 0f00000000, %p33;
	mov.b32 	%r108, %f546;
	add.s32 	%r109, %r108, -1059760811;
	and.b32  	%r110, %r109, -8388608;
	sub.s32 	%r111, %r108, %r110;
	mov.b32 	%f548, %r111;
	cvt.rn.f32.s32 	%f549, %r110;
	fma.rn.f32 	%f550, %f549, 0f34000000, %f547;
	add.f32 	%f551, %f548, 0fBF800000;
	fma.rn.f32 	%f552, %f551, 0fBE055027, 0f3E1039F6;
	fma.rn.f32 	%f553, %f552, %f551, 0fBDF8CDCC;
	fma.rn.f32 	%f554, %f553, %f551, 0f3E0F2955;
	fma.rn.f32 	%f555, %f554, %f551, 0fBE2AD8B9;
	fma.rn.f32 	%f556, %f555, %f551, 0f3E4CED0B;
	fma.rn.f32 	%f557, %f556, %f551, 0fBE7FFF22;
	fma.rn.f32 	%f558, %f557, %f551, 0f3EAAAA78;
	fma.rn.f32 	%f559, %f558, %f551, 0fBF000000;
	mul.f32 	%f560, %f551, %f559;
	fma.rn.f32 	%f561, %f560, %f551, %f551;
	fma.rn.f32 	%f562, %f550, 0f3F317218, %f561;
	setp.gt.u32 	%p34, %r108, 2139095039;
	fma.rn.f32 	%f563, %f546, 0f7F800000, 0f7F800000;
	selp.f32 	%f564, %f563, %f562, %p34;
	setp.eq.f32 	%p35, %f546, 0f00000000;
	selp.f32 	%f565, 0fFF800000, %f564, %p35;
	add.f32 	%f566, %f596, %f565;
	shl.b32 	%r112, %r117, 4;
	add.s32 	%r113, %r112, %r101;
	cvta.to.global.u64 	%rd25, %rd29;
	mul.wide.u32 	%rd26, %r113, 4;
	add.s64 	%rd27, %rd25, %rd26;
	st.global.f32 	[%rd27], %f566;
	bar.sync 	0;
	add.s32 	%r117, %r117, 1;
	setp.ne.s32 	%p36, %r117, %r114;
	@%p36 bra 	$L__BB0_2;
$L__BB0_25:
	ret;

}


// ===== COMPILED SASS (sm_100) =====

	.target	sm_100

	.elftype	@"ET_EXEC"


//--------------------- .note.nv.tkinfo           --------------------------
	.section	.note.nv.tkinfo,"",@"SHT_NOTE"
	.sectionflags	@"SHF_NOTE_NV_TKINFO"
	.tkinfo
        /*0018*/ 	.word	0x00000002
        /*0030*/ 	.string	""
        /*0030*/ 	.string	"ptxas"
        /*0030*/ 	.string	"Cuda compilation tools, release 13.0, V13.0.88"
        /*0030*/ 	.string	"Build cuda_13.0.r13.0/compiler.36424714_0"
        /*0030*/ 	.string	"-arch sm_100 -m 64 "



//--------------------- .note.nv.cuinfo           --------------------------
	.section	.note.nv.cuinfo,"",@"SHT_NOTE"
	.sectionflags	@"SHF_NOTE_NV_CUINFO"
        /*0018*/ 	.short	0x0002
        /*001a*/ 	.short	0x0064
        /*001c*/ 	.short	0x0082
	.zero		2


//--------------------- .nv.info                  --------------------------
	.section	.nv.info,"",@"SHT_CUDA_INFO"
	.align	4


	//----- nvinfo : EIATTR_REGCOUNT
	.align		4
        /*0000*/ 	.byte	0x04, 0x2f
        /*0002*/ 	.short	(.L_1 - .L_0)
	.align		4
.L_0:
        /*0004*/ 	.word	index@(flash_attention_k)
        /*0008*/ 	.word	0x000000a2


	//----- nvinfo : EIATTR_FRAME_SIZE
	.align		4
.L_1:
        /*000c*/ 	.byte	0x04, 0x11
        /*000e*/ 	.short	(.L_3 - .L_2)
	.align		4
.L_2:
        /*0010*/ 	.word	index@($__internal_0_$__cuda_sm3x_div_rn_noftz_f32_slowpath)
        /*0014*/ 	.word	0x00000000


	//----- nvinfo : EIATTR_FRAME_SIZE
	.align		4
.L_3:
        /*0018*/ 	.byte	0x04, 0x11
        /*001a*/ 	.short	(.L_5 - .L_4)
	.align		4
.L_4:
        /*001c*/ 	.word	index@(flash_attention_k)
        /*0020*/ 	.word	0x00000000


	//----- nvinfo : EIATTR_MIN_STACK_SIZE
	.align		4
.L_5:
        /*0024*/ 	.byte	0x04, 0x12
        /*0026*/ 	.short	(.L_7 - .L_6)
	.align		4
.L_6:
        /*0028*/ 	.word	index@(flash_attention_k)
        /*002c*/ 	.word	0x00000000
.L_7:


//--------------------- .nv.compat                --------------------------
	.section	.nv.compat,"",@"SHT_CUDA_COMPAT_INFO"
	.align	4
        /*0000*/ 	.byte	0x02, 0x09, 0x00, 0x00, 0x02, 0x02, 0x01, 0x00, 0x02, 0x05, 0x05, 0x00, 0x03, 0x07, 0x01, 0x01
        /*0010*/ 	.byte	0x02, 0x03, 0x00, 0x00, 0x02, 0x06, 0x01, 0x00, 0x04, 0x0b, 0x08, 0x00, 0x01, 0x00, 0x00, 0x00
        /*0020*/ 	.byte	0x00, 0x00, 0x00, 0x00


//--------------------- .nv.info.flash_attention_k --------------------------
	.section	.nv.info.flash_attention_k,"",@"SHT_CUDA_INFO"
	.sectionflags	@""
	.align	4


	//----- nvinfo : EIATTR_CUDA_API_VERSION
	.align		4
        /*0000*/ 	.byte	0x04, 0x37
        /*0002*/ 	.short	(.L_9 - .L_8)
.L_8:
        /*0004*/ 	.word	0x00000082


	//----- nvinfo : EIATTR_KPARAM_INFO
	.align		4
.L_9:
        /*0008*/ 	.byte	0x04, 0x17
        /*000a*/ 	.short	(.L_11 - .L_10)
.L_10:
        /*000c*/ 	.word	0x00000000
        /*0010*/ 	.short	0x0008
        /*0012*/ 	.short	0x0034
        /*0014*/ 	.byte	0x00, 0xf0, 0x11, 0x00


	//----- nvinfo : EIATTR_KPARAM_INFO
	.align		4
.L_11:
        /*0018*/ 	.byte	0x04, 0x17
        /*001a*/ 	.short	(.L_13 - .L_12)
.L_12:
        /*001c*/ 	.word	0x00000000
        /*0020*/ 	.short	0x0007
        /*0022*/ 	.short	0x0030
        /*0024*/ 	.byte	0x00, 0xf0, 0x11, 0x00


	//----- nvinfo : EIATTR_KPARAM_INFO
	.align		4
.L_13:
        /*0028*/ 	.byte	0x04, 0x17
        /*002a*/ 	.short	(.L_15 - .L_14)
.L_14:
        /*002c*/ 	.word	0x00000000
        /*0030*/ 	.short	0x0006
        /*0032*/ 	.short	0x002c
        /*0034*/ 	.byte	0x00, 0xf0, 0x11, 0x00


	//----- nvinfo : EIATTR_KPARAM_INFO
	.align		4
.L_15:
        /*0038*/ 	.byte	0x04, 0x17
        /*003a*/ 	.short	(.L_17 - .L_16)
.L_16:
        /*003c*/ 	.word	0x00000000
        /*0040*/ 	.short	0x0005
        /*0042*/ 	.short	0x0028
        /*0044*/ 	.byte	0x00, 0xf0, 0x11, 0x00


	//----- nvinfo : EIATTR_KPARAM_INFO
	.align		4
.L_17:
        /*0048*/ 	.byte	0x04, 0x17
        /*004a*/ 	.short	(.L_19 - .L_18)
.L_18:
        /*004c*/ 	.word	0x00000000
        /*0050*/ 	.short	0x0004
        /*0052*/ 	.short	0x0020
        /*0054*/ 	.byte	0x00, 0xf5, 0x21, 0x00


	//----- nvinfo : EIATTR_KPARAM_INFO
	.align		4
.L_19:
        /*0058*/ 	.byte	0x04, 0x17
        /*005a*/ 	.short	(.L_21 - .L_20)
.L_20:
        /*005c*/ 	.word	0x00000000
        /*0060*/ 	.short	0x0003
        /*0062*/ 	.short	0x0018
        /*0064*/ 	.byte	0x00, 0xf5, 0x21, 0x00


	//----- nvinfo : EIATTR_KPARAM_INFO
	.align		4
.L_21:
        /*0068*/ 	.byte	0x04, 0x17
        /*006a*/ 	.short	(.L_23 - .L_22)
.L_22:
        /*006c*/ 	.word	0x00000000
        /*0070*/ 	.short	0x0002
        /*0072*/ 	.short	0x0010
        /*0074*/ 	.byte	0x00, 0xf5, 0x21, 0x00


	//----- nvinfo : EIATTR_KPARAM_INFO
	.align		4
.L_23:
        /*0078*/ 	.byte	0x04, 0x17
        /*007a*/ 	.short	(.L_25 - .L_24)
.L_24:
        /*007c*/ 	.word	0x00000000
        /*0080*/ 	.short	0x0001
        /*0082*/ 	.short	0x0008
        /*0084*/ 	.byte	0x00, 0xf5, 0x21, 0x00


	//----- nvinfo : EIATTR_KPARAM_INFO
	.align		4
.L_25:
        /*0088*/ 	.byte	0x04, 0x17
        /*008a*/ 	.short	(.L_27 - .L_26)
.L_26:
        /*008c*/ 	.word	0x00000000
        /*0090*/ 	.short	0x0000
        /*0092*/ 	.short	0x0000
        /*0094*/ 	.byte	0x00, 0xf5, 0x21, 0x00


	//----- nvinfo : EIATTR_SPARSE_MMA_MASK
	.align		4
.L_27:
        /*0098*/ 	.byte	0x03, 0x50
        /*009a*/ 	.short	0x0000


	//----- nvinfo : EIATTR_MAXREG_COUNT
	.align		4
        /*009c*/ 	.byte	0x03, 0x1b
        /*009e*/ 	.short	0x00ff


	//----- nvinfo : EIATTR_NUM_BARRIERS
	.align		4
        /*00a0*/ 	.byte	0x02, 0x4c
        /*00a2*/ 	.byte	0x01
	.zero		1


	//----- nvinfo : EIATTR_MERCURY_ISA_VERSION
	.align		4
        /*00a4*/ 	.byte	0x03, 0x5f
        /*00a6*/ 	.short	0x0101


	//----- nvinfo : EIATTR_VRC_CTA_INIT_COUNT
	.align		4
        /*00a8*/ 	.byte	0x02, 0x4a
	.zero		1
	.zero		1


	//----- nvinfo : EIATTR_EXIT_INSTR_OFFSETS
	.align		4
        /*00ac*/ 	.byte	0x04, 0x1c
        /*00ae*/ 	.short	(.L_29 - .L_28)


	//   ....[0]....
.L_28:
        /*00b0*/ 	.word	0x00000030


	//   ....[1]....
        /*00b4*/ 	.word	0x00002800


	//----- nvinfo : EIATTR_CRS_STACK_SIZE
	.align		4
.L_29:
        /*00b8*/ 	.byte	0x04, 0x1e
        /*00ba*/ 	.short	(.L_31 - .L_30)
.L_30:
        /*00bc*/ 	.word	0x00000000


	//----- nvinfo : EIATTR_CBANK_PARAM_SIZE
	.align		4
.L_31:
        /*00c0*/ 	.byte	0x03, 0x19
        /*00c2*/ 	.short	0x0038


	//----- nvinfo : EIATTR_PARAM_CBANK
	.align		4
        /*00c4*/ 	.byte	0x04, 0x0a
        /*00c6*/ 	.short	(.L_33 - .L_32)
	.align		4
.L_32:
        /*00c8*/ 	.word	index@(.nv.constant0.flash_attention_k)
        /*00cc*/ 	.short	0x0380
        /*00ce*/ 	.short	0x0038


	//----- nvinfo : EIATTR_SW_WAR
	.align		4
.L_33:
        /*00d0*/ 	.byte	0x04, 0x36
        /*00d2*/ 	.short	(.L_35 - .L_34)
.L_34:
        /*00d4*/ 	.word	0x00000008
.L_35:


//--------------------- .nv.callgraph             --------------------------
	.section	.nv.callgraph,"",@"SHT_CUDA_CALLGRAPH"
	.align	4
	.sectionentsize	8
	.align		4
        /*0000*/ 	.word	0x00000000
	.align		4
        /*0004*/ 	.word	0xffffffff
	.align		4
        /*0008*/ 	.word	0x00000000
	.align		4
        /*000c*/ 	.word	0xfffffffe
	.align		4
        /*0010*/ 	.word	0x00000000
	.align		4
        /*0014*/ 	.word	0xfffffffd
	.align		4
        /*0018*/ 	.word	0x00000000
	.align		4
        /*001c*/ 	.word	0xfffffffc


//--------------------- .text.flash_attention_k   --------------------------
	.section	.text.flash_attention_k,"ax",@progbits
	.align	128
        .global         flash_attention_k
        .type           flash_attention_k,@function
        .size           flash_attention_k,(.L_x_50 - flash_attention_k)
        .other          flash_attention_k,@"STO_CUDA_ENTRY STV_DEFAULT"
flash_attention_k:
.text.flash_attention_k:
[----:B------:R-:W-:Y:S08]  /*0000*/  LDC R1, c[0x0][0x37c] ;  /* 0x0000df00ff017b82 */ /* 0x000ff00000000800 */
[----:B------:R-:W0:Y:S02]  /*0010*/  LDC R0, c[0x0][0x3b0] ;  /* 0x0000ec00ff007b82 */ /* 0x000e240000000800 */
[----:B0-----:R-:W-:-:S13]  /*0020*/  ISETP.GE.AND P0, PT, R0, 0x1, PT ;  /* 0x000000010000780c */ /* 0x001fda0003f06270 */
[----:B------:R-:W-:Y:S05]  /*0030*/  @!P0 EXIT ;  /* 0x000000000000894d */ /* 0x000fea0003800000 */
[----:B------:R-:W0:Y:S01]  /*0040*/  S2R R15, SR_TID.Y ;  /* 0x00000000000f7919 */ /* 0x000e220000002200 */
[----:B------:R-:W-:Y:S01]  /*0050*/  HFMA2 R156, -RZ, RZ, 0, 0 ;  /* 0x00000000ff9c7431 */ /* 0x000fe200000001ff */
[----:B------:R-:W1:Y:S01]  /*0060*/  LDCU.64 UR8, c[0x0][0x358] ;  /* 0x00006b00ff0877ac */ /* 0x000e620008000a00 */
[----:B------:R-:W2:Y:S05]  /*0070*/  S2R R6, SR_TID.X ;  /* 0x0000000000067919 */ /* 0x000eaa0000002100 */
.L_x_37:
[----:B0-----:R-:W-:Y:S01]  /*0080*/  ISETP.GT.U32.AND P0, PT, R15, 0xf, PT ;  /* 0x0000000f0f00780c */ /* 0x001fe20003f04070 */
[----:B------:R-:W-:-:S12]  /*0090*/  BSSY.RECONVERGENT B0, `(.L_x_0) ;  /* 0x000001e000007945 */ /* 0x000fd80003800200 */
[----:B------:R-:W-:Y:S05]  /*00a0*/  @P0 BRA `(.L_x_1) ;  /* 0x0000000000700947 */ /* 0x000fea0003800000 */
[----:B------:R-:W-:Y:S02]  /*00b0*/  SHF.L.U32 R3, R156, 0xb, RZ ;  /* 0x0000000b9c037819 */ /* 0x000fe400000006ff */
[----:B------:R-:W-:Y:S02]  /*00c0*/  MOV R0, R15 ;  /* 0x0000000f00007202 */ /* 0x000fe40000000f00 */
[----:B--2---:R-:W-:-:S07]  /*00d0*/  LOP3.LUT R11, R6, R3, RZ, 0xfc, !PT ;  /* 0x00000003060b7212 */ /* 0x004fce00078efcff */
.L_x_5:
[----:B------:R-:W-:Y:S01]  /*00e0*/  ISETP.GT.U32.AND P0, PT, R6, 0x7f, PT ;  /* 0x0000007f0600780c */ /* 0x000fe20003f04070 */
[----:B------:R-:W-:-:S12]  /*00f0*/  BSSY.RECONVERGENT B1, `(.L_x_2) ;  /* 0x0000013000017945 */ /* 0x000fd80003800200 */
[----:B------:R-:W-:Y:S05]  /*0100*/  @P0 BRA `(.L_x_3) ;  /* 0x0000000000440947 */ /* 0x000fea0003800000 */
[----:B------:R-:W0:Y:S01]  /*0110*/  S2UR UR5, SR_CgaCtaId ;  /* 0x00000000000579c3 */ /* 0x000e220000008800 */
[----:B------:R-:W-:Y:S01]  /*0120*/  UMOV UR4, 0x400 ;  /* 0x0000040000047882 */ /* 0x000fe20000000000 */
[----:B------:R-:W-:Y:S02]  /*0130*/  LEA R9, R0, R11, 0x7 ;  /* 0x0000000b00097211 */ /* 0x000fe400078e38ff */
[----:B------:R-:W-:-:S04]  /*0140*/  MOV R8, R6 ;  /* 0x0000000600087202 */ /* 0x000fc80000000f00 */
[----:B------:R-:W2:Y:S01]  /*0150*/  LDC.64 R4, c[0x0][0x390] ;  /* 0x0000e400ff047b82 */ /* 0x000ea20000000a00 */
[----:B0-----:R-:W-:-:S06]  /*0160*/  ULEA UR4, UR5, UR4, 0x18 ;  /* 0x0000000405047291 */ /* 0x001fcc000f8ec0ff */
[----:B------:R-:W-:-:S04]  /*0170*/  LEA R3, R6, UR4, 0x2 ;  /* 0x0000000406037c11 */ /* 0x000fc8000f8e10ff */
[----:B------:R-:W-:-:S07]  /*0180*/  LEA R7, R0, R3, 0x9 ;  /* 0x0000000300077211 */ /* 0x000fce00078e48ff */
.L_x_4:
[----:B--2---:R-:W-:-:S06]  /*0190*/  IMAD.WIDE R2, R9, 0x4, R4 ;  /* 0x0000000409027825 */ /* 0x004fcc00078e0204 */
[----:B-1----:R-:W2:Y:S01]  /*01a0*/  LDG.E R2, desc[UR8][R2.64] ;  /* 0x0000000802027981 */ /* 0x002ea2000c1e1900 */
[----:B------:R-:W0:Y:S02]  /*01b0*/  LDC R10, c[0x0][0x360] ;  /* 0x0000d800ff0a7b82 */ /* 0x000e240000000800 */
[C---:B0-----:R-:W-:Y:S02]  /*01c0*/  IADD3 R8, PT, PT, R10.reuse, R8, RZ ;  /* 0x000000080a087210 */ /* 0x041fe40007ffe0ff */
[----:B------:R-:W-:Y:S02]  /*01d0*/  IADD3 R9, PT, PT, R10, R9, RZ ;  /* 0x000000090a097210 */ /* 0x000fe40007ffe0ff */
[----:B------:R-:W-:Y:S01]  /*01e0*/  ISETP.GE.U32.AND P0, PT, R8, 0x80, PT ;  /* 0x000000800800780c */ /* 0x000fe20003f06070 */
[----:B--2---:R0:W-:Y:S02]  /*01f0*/  STS [R7], R2 ;  /* 0x0000000207007388 */ /* 0x0041e40000000800 */
[----:B0-----:R-:W-:-:S10]  /*0200*/  LEA R7, R10, R7, 0x2 ;  /* 0x000000070a077211 */ /* 0x001fd400078e10ff */
[----:B------:R-:W-:Y:S05]  /*0210*/  @!P0 BRA `(.L_x_4) ;  /* 0xfffffffc00dc8947 */ /* 0x000fea000383ffff */
.L_x_3:
[----:B-1----:R-:W-:Y:S05]  /*0220*/  BSYNC.RECONVERGENT B1 ;  /* 0x0000000000017941 */ /* 0x002fea0003800200 */
.L_x_2:
[----:B------:R-:W0:Y:S02]  /*0230*/  LDCU UR4, c[0x0][0x364] ;  /* 0x00006c80ff0477ac */ /* 0x000e240008000800 */
[----:B0-----:R-:W-:-:S04]  /*0240*/  IADD3 R0, PT, PT, R0, UR4, RZ ;  /* 0x0000000400007c10 */ /* 0x001fc8000fffe0ff */
[----:B------:R-:W-:-:S13]  /*0250*/  ISETP.GE.U32.AND P0, PT, R0, 0x10, PT ;  /* 0x000000100000780c */ /* 0x000fda0003f06070 */
[----:B------:R-:W-:Y:S05]  /*0260*/  @!P0 BRA `(.L_x_5) ;  /* 0xfffffffc009c8947 */ /* 0x000fea000383ffff */
.L_x_1:
[----:B-1----:R-:W-:Y:S05]  /*0270*/  BSYNC.RECONVERGENT B0 ;  /* 0x0000000000007941 */ /* 0x002fea0003800200 */
.L_x_0:
[----:B------:R-:W-:Y:S01]  /*0280*/  BAR.SYNC.DEFER_BLOCKING 0x0 ;  /* 0x0000000000007b1d */ /* 0x000fe20000010000 */
[----:B------:R-:W-:Y:S01]  /*0290*/  HFMA2 R2, -RZ, RZ, 0.000343799591064453125, 3.1875 ;  /* 0x0da24260ff027431 */ /* 0x000fe200000001ff */
[----:B------:R-:W-:Y:S02]  /*02a0*/  CS2R R154, SRZ ;  /* 0x00000000009a7805 */ /* 0x000fe4000001ff00 */
[----:B------:R-:W-:Y:S02]  /*02b0*/  CS2R R152, SRZ ;  /* 0x0000000000987805 */ /* 0x000fe4000001ff00 */
[----:B------:R-:W-:Y:S02]  /*02c0*/  CS2R R150, SRZ ;  /* 0x0000000000967805 */ /* 0x000fe4000001ff00 */
[----:B------:R-:W-:Y:S01]  /*02d0*/  CS2R R148, SRZ ;  /* 0x0000000000947805 */ /* 0x000fe2000001ff00 */
[----:B------:R-:W0:Y:S01]  /*02e0*/  LDCU UR4, c[0x0][0x3b4] ;  /* 0x00007680ff0477ac */ /* 0x000e220008000800 */
[----:B------:R-:W-:Y:S01]  /*02f0*/  MOV R10, RZ ;  /* 0x000000ff000a7202 */ /* 0x000fe20000000f00 */
[----:B0-----:R-:W-:Y:S01]  /*0300*/  UISETP.GE.AND UP0, UPT, UR4, 0x1, UPT ;  /* 0x000000010400788c */ /* 0x001fe2000bf06270 */
[----:B------:R-:W-:Y:S08]  /*0310*/  BAR.SYNC.DEFER_BLOCKING 0x0 ;  /* 0x0000000000007b1d */ /* 0x000ff00000010000 */
[----:B------:R-:W-:Y:S05]  /*0320*/  BRA.U !UP0, `(.L_x_6) ;  /* 0x0000001908587547 */ /* 0x000fea000b800000 */
[----:B------:R-:W-:Y:S02]  /*0330*/  MOV R11, 0xda24260 ;  /* 0x0da24260000b7802 */ /* 0x000fe40000000f00 */
[----:B------:R-:W-:Y:S02]  /*0340*/  MOV R0, RZ ;  /* 0x000000ff00007202 */ /* 0x000fe40000000f00 */
[----:B------:R-:W-:-:S07]  /*0350*/  MOV R155, RZ ;  /* 0x000000ff009b7202 */ /* 0x000fce0000000f00 */
.L_x_20:
[----:B------:R-:W0:Y:S01]  /*0360*/  S2R R3, SR_TID.Y ;  /* 0x0000000000037919 */ /* 0x000e220000002200 */
[----:B------:R-:W-:Y:S01]  /*0370*/  BSSY.RECONVERGENT B0, `(.L_x_7) ;  /* 0x0000026000007945 */ /* 0x000fe20003800200 */
[----:B------:R-:W1:Y:S01]  /*0380*/  S2R R2, SR_TID.X ;  /* 0x0000000000027919 */ /* 0x000e620000002100 */
[----:B0-----:R-:W-:-:S13]  /*0390*/  ISETP.GT.U32.AND P0, PT, R3, 0xf, PT ;  /* 0x0000000f0300780c */ /* 0x001fda0003f04070 */
[----:B-1----:R-:W-:Y:S05]  /*03a0*/  @P0 BRA `(.L_x_8) ;  /* 0x0000000000880947 */ /* 0x002fea0003800000 */
.L_x_12:
[----:B------:R-:W-:Y:S01]  /*03b0*/  ISETP.GT.U32.AND P0, PT, R2, 0x7f, PT ;  /* 0x0000007f0200780c */ /* 0x000fe20003f04070 */
[----:B------:R-:W-:-:S12]  /*03c0*/  BSSY.RECONVERGENT B1, `(.L_x_9) ;  /* 0x000001c000017945 */ /* 0x000fd80003800200 */
[----:B0-----:R-:W-:Y:S05]  /*03d0*/  @P0 BRA `(.L_x_10) ;  /* 0x0000000000680947 */ /* 0x001fea0003800000 */
[----:B------:R-:W0:Y:S01]  /*03e0*/  S2UR UR6, SR_CgaCtaId ;  /* 0x00000000000679c3 */ /* 0x000e220000008800 */
[----:B------:R-:W-:Y:S01]  /*03f0*/  UMOV UR5, 0x400 ;  /* 0x0000040000057882 */ /* 0x000fe20000000000 */
[----:B------:R-:W-:Y:S01]  /*0400*/  LEA R4, R0, R3, 0x4 ;  /* 0x0000000300047211 */ /* 0x000fe200078e20ff */
[----:B------:R-:W-:Y:S01]  /*0410*/  UIADD3 UR4, UPT, UPT, UR5, 0x2000, URZ ;  /* 0x0000200005047890 */ /* 0x000fe2000fffe0ff */
[----:B------:R-:W-:Y:S01]  /*0420*/  MOV R12, R2 ;  /* 0x00000002000c7202 */ /* 0x000fe20000000f00 */
[----:B------:R-:W-:Y:S01]  /*0430*/  UIADD3 UR5, UPT, UPT, UR5, 0x4000, URZ ;  /* 0x0000400005057890 */ /* 0x000fe2000fffe0ff */
[----:B------:R-:W-:Y:S02]  /*0440*/  SHF.L.U32 R17, R4, 0x7, RZ ;  /* 0x0000000704117819 */ /* 0x000fe400000006ff */
[----:B------:R-:W1:Y:S01]  /*0450*/  LDC.64 R8, c[0x0][0x398] ;  /* 0x0000e600ff087b82 */ /* 0x000e620000000a00 */
[----:B0-----:R-:W-:Y:S02]  /*0460*/  ULEA UR4, UR6, UR4, 0x18 ;  /* 0x0000000406047291 */ /* 0x001fe4000f8ec0ff */
[----:B------:R-:W-:-:S04]  /*0470*/  ULEA UR5, UR6, UR5, 0x18 ;  /* 0x0000000506057291 */ /* 0x000fc8000f8ec0ff */
[C---:B------:R-:W-:Y:S02]  /*0480*/  LEA R19, R3.reuse, UR4, 0x9 ;  /* 0x0000000403137c11 */ /* 0x040fe4000f8e48ff */
[----:B------:R-:W-:-:S07]  /*0490*/  LEA R21, R3, UR5, 0x9 ;  /* 0x0000000503157c11 */ /* 0x000fce000f8e48ff */
.L_x_11:
[----:B0-2---:R-:W0:Y:S01]  /*04a0*/  LDC.64 R6, c[0x0][0x3a0] ;  /* 0x0000e800ff067b82 */ /* 0x005e220000000a00 */
[----:B------:R-:W-:-:S05]  /*04b0*/  IADD3 R13, PT, PT, R17, R12, RZ ;  /* 0x0000000c110d7210 */ /* 0x000fca0007ffe0ff */
[----:B-1----:R-:W-:-:S06]  /*04c0*/  IMAD.WIDE R4, R13, 0x4, R8 ;  /* 0x000000040d047825 */ /* 0x002fcc00078e0208 */
[----:B------:R-:W2:Y:S01]  /*04d0*/  LDG.E R4, desc[UR8][R4.64] ;  /* 0x0000000804047981 */ /* 0x000ea2000c1e1900 */
[----:B0-----:R-:W-:-:S06]  /*04e0*/  IMAD.WIDE R6, R13, 0x4, R6 ;  /* 0x000000040d067825 */ /* 0x001fcc00078e0206 */
[----:B------:R-:W3:Y:S01]  /*04f0*/  LDG.E R6, desc[UR8][R6.64] ;  /* 0x0000000806067981 */ /* 0x000ee2000c1e1900 */
[----:B------:R-:W0:Y:S01]  /*0500*/  LDCU UR4, c[0x0][0x360] ;  /* 0x00006c00ff0477ac */ /* 0x000e220008000800 */
[C---:B------:R-:W-:Y:S02]  /*0510*/  LEA R13, R12.reuse, R19, 0x2 ;  /* 0x000000130c0d7211 */ /* 0x040fe400078e10ff */
[C---:B------:R-:W-:Y:S02]  /*0520*/  LEA R15, R12.reuse, R21, 0x2 ;  /* 0x000000150c0f7211 */ /* 0x040fe400078e10ff */
[----:B0-----:R-:W-:-:S04]  /*0530*/  IADD3 R12, PT, PT, R12, UR4, RZ ;  /* 0x000000040c0c7c10 */ /* 0x001fc8000fffe0ff */
[----:B------:R-:W-:Y:S01]  /*0540*/  ISETP.GE.U32.AND P0, PT, R12, 0x80, PT ;  /* 0x000000800c00780c */ /* 0x000fe20003f06070 */
[----:B--2---:R0:W-:Y:S04]  /*0550*/  STS [R13], R4 ;  /* 0x000000040d007388 */ /* 0x0041e80000000800 */
[----:B---3--:R0:W-:Y:S08]  /*0560*/  STS [R15], R6 ;  /* 0x000000060f007388 */ /* 0x0081f00000000800 */
[----:B------:R-:W-:Y:S05]  /*0570*/  @!P0 BRA `(.L_x_11) ;  /* 0xfffffffc00c88947 */ /* 0x000fea000383ffff */
.L_x_10:
[----:B------:R-:W-:Y:S05]  /*0580*/  BSYNC.RECONVERGENT B1 ;  /* 0x0000000000017941 */ /* 0x000fea0003800200 */
.L_x_9:
[----:B------:R-:W1:Y:S02]  /*0590*/  LDCU UR4, c[0x0][0x364] ;  /* 0x00006c80ff0477ac */ /* 0x000e640008000800 */
[----:B-1----:R-:W-:-:S04]  /*05a0*/  IADD3 R3, PT, PT, R3, UR4, RZ ;  /* 0x0000000403037c10 */ /* 0x002fc8000fffe0ff */
[----:B------:R-:W-:-:S13]  /*05b0*/  ISETP.GE.U32.AND P0, PT, R3, 0x10, PT ;  /* 0x000000100300780c */ /* 0x000fda0003f06070 */
[----:B------:R-:W-:Y:S05]  /*05c0*/  @!P0 BRA `(.L_x_12) ;  /* 0xfffffffc00788947 */ /* 0x000fea000383ffff */
.L_x_8:
[----:B------:R-:W-:Y:S05]  /*05d0*/  BSYNC.RECONVERGENT B0 ;  /* 0x0000000000007941 */ /* 0x000fea0003800200 */
.L_x_7:
[----:B------:R-:W-:Y:S01]  /*05e0*/  BAR.SYNC.DEFER_BLOCKING 0x0 ;  /* 0x0000000000007b1d */ /* 0x000fe20000010000 */
[----:B------:R-:W-:-:S05]  /*05f0*/  ISETP.GT.U32.AND P0, PT, R2, 0xf, PT ;  /* 0x0000000f0200780c */ /* 0x000fca0003f04070 */
[----:B------:R-:W1:Y:S01]  /*0600*/  LDCU UR5, c[0x0][0x3a8] ;  /* 0x00007500ff0577ac */ /* 0x000e620008000800 */
[----:B------:R-:W-:Y:S07]  /*0610*/  BSSY.RECONVERGENT B0, `(.L_x_13) ;  /* 0x00000dc000007945 */ /* 0x000fee0003800200 */
[----:B------:R-:W-:Y:S05]  /*0620*/  @P0 BRA `(.L_x_14) ;  /* 0x0000000c00680947 */ /* 0x000fea0003800000 */
.L_x_18:
[----:B---3--:R-:W3:Y:S01]  /*0630*/  S2R R9, SR_TID.Y ;  /* 0x0000000000097919 */ /* 0x008ee20000002200 */
[----:B------:R-:W-:Y:S01]  /*0640*/  BSSY.RECONVERGENT B1, `(.L_x_15) ;  /* 0x00000d4000017945 */ /* 0x000fe20003800200 */
[----:B---3--:R-:W-:-:S13]  /*0650*/  ISETP.GT.U32.AND P0, PT, R9, 0xf, PT ;  /* 0x0000000f0900780c */ /* 0x008fda0003f04070 */
[----:B------:R-:W-:Y:S05]  /*0660*/  @P0 BRA `(.L_x_16) ;  /* 0x0000000c00440947 */ /* 0x000fea0003800000 */
[----:B------:R-:W3:Y:S01]  /*0670*/  S2R R14, SR_CgaCtaId ;  /* 0x00000000000e7919 */ /* 0x000ee20000008800 */
[----:B------:R-:W-:-:S04]  /*0680*/  MOV R8, 0x400 ;  /* 0x0000040000087802 */ /* 0x000fc80000000f00 */
[----:B0-----:R-:W-:Y:S02]  /*0690*/  IADD3 R15, PT, PT, R8, 0x2000, RZ ;  /* 0x00002000080f7810 */ /* 0x001fe40007ffe0ff */
[----:B---3--:R-:W-:-:S04]  /*06a0*/  LEA R3, R14, R8, 0x18 ;  /* 0x000000080e037211 */ /* 0x008fc800078ec0ff */
[----:B------:R-:W-:Y:S02]  /*06b0*/  LEA R12, R2, R3, 0x9 ;  /* 0x00000003020c7211 */ /* 0x000fe400078e48ff */
[----:B------:R-:W-:-:S03]  /*06c0*/  IADD3 R3, PT, PT, R8, 0x6000, RZ ;  /* 0x0000600008037810 */ /* 0x000fc60007ffe0ff */
[----:B--2---:R0:W2:Y:S01]  /*06d0*/  LDS.128 R4, [R12] ;  /* 0x000000000c047984 */ /* 0x0040a20000000c00 */
[C---:B------:R-:W-:Y:S02]  /*06e0*/  LEA R13, R14.reuse, R3, 0x18 ;  /* 0x000000030e0d7211 */ /* 0x040fe400078ec0ff */
[----:B------:R-:W-:Y:S01]  /*06f0*/  LEA R3, R14, R15, 0x18 ;  /* 0x0000000f0e037211 */ /* 0x000fe200078ec0ff */
[----:B------:R0:W3:Y:S01]  /*0700*/  LDS.128 R16, [R12+0x10] ;  /* 0x000010000c107984 */ /* 0x0000e20000000c00 */
[----:B------:R-:W-:-:S03]  /*0710*/  LEA R8, R2, R13, 0x6 ;  /* 0x0000000d02087211 */ /* 0x000fc600078e30ff */
[----:B------:R0:W4:Y:S04]  /*0720*/  LDS.128 R20, [R12+0x20] ;  /* 0x000020000c147984 */ /* 0x0001280000000c00 */
[----:B------:R0:W0:Y:S04]  /*0730*/  LDS.128 R24, [R12+0x30] ;  /* 0x000030000c187984 */ /* 0x0000280000000c00 */
        /* <DEDUP_REMOVED lines=27> */
[----:B--234-:R0:W0:Y:S02]  /*08f0*/  LDS.128 R136, [R12+0x1f0] ;  /* 0x0001f0000c887984 */ /* 0x01c0240000000c00 */
.L_x_17:
[----:B------:R-:W-:Y:S01]  /*0900*/  LEA R157, R9, R3, 0x9 ;  /* 0x00000003099d7211 */ /* 0x000fe200078e48ff */
[----:B------:R-:W2:Y:S04]  /*0910*/  LDCU UR4, c[0x0][0x364] ;  /* 0x00006c80ff0477ac */ /* 0x000ea80008000800 */
[----:B0--3--:R-:W0:Y:S04]  /*0920*/  LDS.128 R12, [R157] ;  /* 0x000000009d0c7984 */ /* 0x009e280000000c00 */
[----:B------:R-:W3:Y:S04]  /*0930*/  LDS.128 R144, [R157+0x10] ;  /* 0x000010009d907984 */ /* 0x000ee80000000c00 */
[----:B------:R-:W4:Y:S01]  /*0940*/  LDS.128 R140, [R157+0x20] ;  /* 0x000020009d8c7984 */ /* 0x000f220000000c00 */
[----:B0-----:R-:W-:-:S04]  /*0950*/  FFMA R12, R4, R12, RZ ;  /* 0x0000000c040c7223 */ /* 0x001fc800000000ff */
[----:B------:R-:W-:-:S04]  /*0960*/  FFMA R13, R5, R13, R12 ;  /* 0x0000000d050d7223 */ /* 0x000fc8000000000c */
[----:B------:R-:W-:-:S04]  /*0970*/  FFMA R14, R6, R14, R13 ;  /* 0x0000000e060e7223 */ /* 0x000fc8000000000d */
[----:B------:R-:W-:-:S04]  /*0980*/  FFMA R15, R7, R15, R14 ;  /* 0x0000000f070f7223 */ /* 0x000fc8000000000e */
[----:B---3--:R-:W-:Y:S02]  /*0990*/  FFMA R144, R16, R144, R15 ;  /* 0x0000009010907223 */ /* 0x008fe4000000000f */
[----:B------:R-:W0:Y:S02]  /*09a0*/  LDS.128 R12, [R157+0x30] ;  /* 0x000030009d0c7984 */ /* 0x000e240000000c00 */
[----:B------:R-:W-:-:S04]  /*09b0*/  FFMA R145, R17, R145, R144 ;  /* 0x0000009111917223 */ /* 0x000fc80000000090 */
[----:B------:R-:W-:-:S04]  /*09c0*/  FFMA R146, R18, R146, R145 ;  /* 0x0000009212927223 */ /* 0x000fc80000000091 */
[----:B------:R-:W-:-:S04]  /*09d0*/  FFMA R147, R19, R147, R146 ;  /* 0x0000009313937223 */ /* 0x000fc80000000092 */
[----:B----4-:R-:W-:Y:S02]  /*09e0*/  FFMA R140, R20, R140, R147 ;  /* 0x0000008c148c7223 */ /* 0x010fe40000000093 */
[----:B------:R-:W3:Y:S02]  /*09f0*/  LDS.128 R144, [R157+0x40] ;  /* 0x000040009d907984 */ /* 0x000ee40000000c00 */
[----:B------:R-:W-:-:S04]  /*0a00*/  FFMA R141, R21, R141, R140 ;  /* 0x0000008d158d7223 */ /* 0x000fc8000000008c */
[----:B------:R-:W-:-:S04]  /*0a10*/  FFMA R142, R22, R142, R141 ;  /* 0x0000008e168e7223 */ /* 0x000fc8000000008d */
[----:B------:R-:W-:-:S04]  /*0a20*/  FFMA R143, R23, R143, R142 ;  /* 0x0000008f178f7223 */ /* 0x000fc8000000008e */
[----:B0-----:R-:W-:Y:S02]  /*0a30*/  FFMA R12, R24, R12, R143 ;  /* 0x0000000c180c7223 */ /* 0x001fe4000000008f */
[----:B------:R-:W0:Y:S02]  /*0a40*/  LDS.128 R140, [R157+0x50] ;  /* 0x000050009d8c7984 */ /* 0x000e240000000c00 */
[----:B------:R-:W-:-:S04]  /*0a50*/  FFMA R13, R25, R13, R12 ;  /* 0x0000000d190d7223 */ /* 0x000fc8000000000c */
[----:B------:R-:W-:-:S04]  /*0a60*/  FFMA R14, R26, R14, R13 ;  /* 0x0000000e1a0e7223 */ /* 0x000fc8000000000d */
[----:B------:R-:W-:-:S04]  /*0a70*/  FFMA R15, R27, R15, R14 ;  /* 0x0000000f1b0f7223 */ /* 0x000fc8000000000e */
[----:B---3--:R-:W-:Y:S02]  /*0a80*/  FFMA R144, R28, R144, R15 ;  /* 0x000000901c907223 */ /* 0x008fe4000000000f */
        /* <DEDUP_REMOVED lines=123> */
[----:B------:R-:W-:Y:S02]  /*1240*/  FFMA R159, R127, R147, R146 ;  /* 0x000000937f9f7223 */ /* 0x000fe40000000092 */
[----:B------:R-:W4:Y:S02]  /*1250*/  LDS.128 R144, [R157+0x1f0] ;  /* 0x0001f0009d907984 */ /* 0x000f240000000c00 */
[----:B0-----:R-:W-:-:S04]  /*1260*/  FFMA R140, R128, R140, R159 ;  /* 0x0000008c808c7223 */ /* 0x001fc8000000009f */
[----:B------:R-:W-:-:S04]  /*1270*/  FFMA R141, R129, R141, R140 ;  /* 0x0000008d818d7223 */ /* 0x000fc8000000008c */
[----:B------:R-:W-:-:S04]  /*1280*/  FFMA R142, R130, R142, R141 ;  /* 0x0000008e828e7223 */ /* 0x000fc8000000008d */
[----:B------:R-:W-:-:S04]  /*1290*/  FFMA R143, R131, R143, R142 ;  /* 0x0000008f838f7223 */ /* 0x000fc8000000008e */
[----:B---3--:R-:W-:-:S04]  /*12a0*/  FFMA R12, R132, R12, R143 ;  /* 0x0000000c840c7223 */ /* 0x008fc8000000008f */
[----:B------:R-:W-:-:S04]  /*12b0*/  FFMA R13, R133, R13, R12 ;  /* 0x0000000d850d7223 */ /* 0x000fc8000000000c */
[----:B------:R-:W-:Y:S01]  /*12c0*/  FFMA R14, R134, R14, R13 ;  /* 0x0000000e860e7223 */ /* 0x000fe2000000000d */
[C---:B------:R-:W-:Y:S02]  /*12d0*/  LEA R13, R9.reuse, R8, 0x2 ;  /* 0x00000008090d7211 */ /* 0x040fe400078e10ff */
[----:B--2---:R-:W-:Y:S01]  /*12e0*/  IADD3 R9, PT, PT, R9, UR4, RZ ;  /* 0x0000000409097c10 */ /* 0x004fe2000fffe0ff */
[----:B------:R-:W-:-:S03]  /*12f0*/  FFMA R15, R135, R15, R14 ;  /* 0x0000000f870f7223 */ /* 0x000fc6000000000e */
[----:B------:R-:W-:Y:S01]  /*1300*/  ISETP.GE.U32.AND P0, PT, R9, 0x10, PT ;  /* 0x000000100900780c */ /* 0x000fe20003f06070 */
[----:B----4-:R-:W-:-:S04]  /*1310*/  FFMA R144, R136, R144, R15 ;  /* 0x0000009088907223 */ /* 0x010fc8000000000f */
[----:B------:R-:W-:-:S04]  /*1320*/  FFMA R145, R137, R145, R144 ;  /* 0x0000009189917223 */ /* 0x000fc80000000090 */
[----:B------:R-:W-:-:S04]  /*1330*/  FFMA R146, R138, R146, R145 ;  /* 0x000000928a927223 */ /* 0x000fc80000000091 */
[----:B------:R-:W-:-:S04]  /*1340*/  FFMA R146, R139, R147, R146 ;  /* 0x000000938b927223 */ /* 0x000fc80000000092 */
[----:B-1----:R-:W-:-:S05]  /*1350*/  FMUL R146, R146, UR5 ;  /* 0x0000000592927c20 */ /* 0x002fca0008400000 */
[----:B------:R3:W-:Y:S01]  /*1360*/  STS [R13], R146 ;  /* 0x000000920d007388 */ /* 0x0007e20000000800 */
[----:B------:R-:W-:Y:S05]  /*1370*/  @!P0 BRA `(.L_x_17) ;  /* 0xfffffff400608947 */ /* 0x000fea000383ffff */
.L_x_16:
[----:B-1----:R-:W-:Y:S05]  /*1380*/  BSYNC.RECONVERGENT B1 ;  /* 0x0000000000017941 */ /* 0x002fea0003800200 */
.L_x_15:
[----:B------:R-:W1:Y:S02]  /*1390*/  LDCU UR4, c[0x0][0x360] ;  /* 0x00006c00ff0477ac */ /* 0x000e640008000800 */
[----:B-1----:R-:W-:-:S04]  /*13a0*/  IADD3 R2, PT, PT, R2, UR4, RZ ;  /* 0x0000000402027c10 */ /* 0x002fc8000fffe0ff */
[----:B------:R-:W-:-:S13]  /*13b0*/  ISETP.GE.U32.AND P0, PT, R2, 0x10, PT ;  /* 0x000000100200780c */ /* 0x000fda0003f06070 */
[----:B------:R-:W-:Y:S05]  /*13c0*/  @!P0 BRA `(.L_x_18) ;  /* 0xfffffff000988947 */ /* 0x000fea000383ffff */
.L_x_14:
[----:B-1----:R-:W-:Y:S05]  /*13d0*/  BSYNC.RECONVERGENT B0 ;  /* 0x0000000000007941 */ /* 0x002fea0003800200 */
.L_x_13:
[----:B------:R-:W1:Y:S01]  /*13e0*/  S2R R3, SR_TID.Y ;  /* 0x0000000000037919 */ /* 0x000e620000002200 */
[----:B------:R-:W4:Y:S01]  /*13f0*/  S2UR UR6, SR_CgaCtaId ;  /* 0x00000000000679c3 */ /* 0x000f220000008800 */
[----:B------:R-:W-:Y:S01]  /*1400*/  UMOV UR4, 0x400 ;  /* 0x0000040000047882 */ /* 0x000fe20000000000 */
[----:B------:R-:W-:-:S06]  /*1410*/  HFMA2 R31, -RZ, RZ, 0.96630859375, -0.0022525787353515625 ;  /* 0x3bbb989dff1f7431 */ /* 0x000fcc00000001ff */
[----:B------:R-:W-:Y:S01]  /*1420*/  BAR.SYNC.DEFER_BLOCKING 0x0 ;  /* 0x0000000000007b1d */ /* 0x000fe20000010000 */
[----:B------:R-:W-:Y:S01]  /*1430*/  UIADD3 UR5, UPT, UPT, UR4, 0x6000, URZ ;  /* 0x0000600004057890 */ /* 0x000fe2000fffe0ff */
[----:B------:R-:W-:Y:S01]  /*1440*/  MOV R33, 0x437c0000 ;  /* 0x437c000000217802 */ /* 0x000fe20000000f00 */
[----:B------:R-:W-:-:S03]  /*1450*/  UIADD3 UR4, UPT, UPT, UR4, 0x4000, URZ ;  /* 0x0000400004047890 */ /* 0x000fc6000fffe0ff */
[----:B------:R-:W3:Y:S01]  /*1460*/  S2R R34, SR_TID.X ;  /* 0x0000000000227919 */ /* 0x000ee20000002100 */
[----:B----4-:R-:W-:Y:S02]  /*1470*/  ULEA UR5, UR6, UR5, 0x18 ;  /* 0x0000000506057291 */ /* 0x010fe4000f8ec0ff */
[----:B------:R-:W-:-:S04]  /*1480*/  ULEA UR4, UR6, UR4, 0x18 ;  /* 0x0000000406047291 */ /* 0x000fc8000f8ec0ff */
[----:B-1----:R-:W-:-:S05]  /*1490*/  LEA R3, R3, UR5, 0x6 ;  /* 0x0000000503037c11 */ /* 0x002fca000f8e30ff */
[----:B0-2---:R-:W0:Y:S04]  /*14a0*/  LDS.128 R4, [R3] ;  /* 0x0000000003047984 */ /* 0x005e280000000c00 */
[----:B---3--:R-:W1:Y:S04]  /*14b0*/  LDS.128 R12, [R3+0x10] ;  /* 0x00001000030c7984 */ /* 0x008e680000000c00 */
[----:B------:R-:W2:Y:S01]  /*14c0*/  LDS.128 R16, [R3+0x20] ;  /* 0x0000200003107984 */ /* 0x000ea20000000c00 */
[----:B0-----:R-:W-:-:S04]  /*14d0*/  FSETP.GEU.AND P0, PT, R11, R4, PT ;  /* 0x000000040b00720b */ /* 0x001fc80003f0e000 */
[----:B------:R-:W-:-:S04]  /*14e0*/  FSEL R4, R4, R11, !P0 ;  /* 0x0000000b04047208 */ /* 0x000fc80004000000 */
[----:B------:R-:W-:-:S04]  /*14f0*/  FSETP.GEU.AND P0, PT, R4, R5, PT ;  /* 0x000000050400720b */ /* 0x000fc80003f0e000 */
[----:B------:R-:W-:-:S04]  /*1500*/  FSEL R5, R5, R4, !P0 ;  /* 0x0000000405057208 */ /* 0x000fc80004000000 */
[----:B------:R-:W-:-:S04]  /*1510*/  FSETP.GEU.AND P0, PT, R5, R6, PT ;  /* 0x000000060500720b */ /* 0x000fc80003f0e000 */
[----:B------:R-:W-:-:S04]  /*1520*/  FSEL R6, R6, R5, !P0 ;  /* 0x0000000506067208 */ /* 0x000fc80004000000 */
[----:B------:R-:W-:-:S04]  /*1530*/  FSETP.GEU.AND P0, PT, R6, R7, PT ;  /* 0x000000070600720b */ /* 0x000fc80003f0e000 */
[----:B------:R-:W-:-:S04]  /*1540*/  FSEL R7, R7, R6, !P0 ;  /* 0x0000000607077208 */ /* 0x000fc80004000000 */
[----:B-1----:R-:W-:-:S04]  /*1550*/  FSETP.GEU.AND P0, PT, R7, R12, PT ;  /* 0x0000000c0700720b */ /* 0x002fc80003f0e000 */
[----:B------:R-:W-:Y:S02]  /*1560*/  FSEL R12, R12, R7, !P0 ;  /* 0x000000070c0c7208 */ /* 0x000fe40004000000 */
[----:B------:R-:W0:Y:S02]  /*1570*/  LDS.128 R4, [R3+0x30] ;  /* 0x0000300003047984 */ /* 0x000e240000000c00 */
[----:B------:R-:W-:-:S04]  /*1580*/  FSETP.GEU.AND P0, PT, R12, R13, PT ;  /* 0x0000000d0c00720b */ /* 0x000fc80003f0e000 */
[----:B------:R-:W-:-:S04]  /*1590*/  FSEL R13, R13, R12, !P0 ;  /* 0x0000000c0d0d7208 */ /* 0x000fc80004000000 */
[----:B------:R-:W-:-:S04]  /*15a0*/  FSETP.GEU.AND P0, PT, R13, R14, PT ;  /* 0x0000000e0d00720b */ /* 0x000fc80003f0e000 */
[----:B------:R-:W-:-:S04]  /*15b0*/  FSEL R14, R14, R13, !P0 ;  /* 0x0000000d0e0e7208 */ /* 0x000fc80004000000 */
[----:B------:R-:W-:-:S04]  /*15c0*/  FSETP.GEU.AND P0, PT, R14, R15, PT ;  /* 0x0000000f0e00720b */ /* 0x000fc80003f0e000 */
[----:B------:R-:W-:-:S04]  /*15d0*/  FSEL R15, R15, R14, !P0 ;  /* 0x0000000e0f0f7208 */ /* 0x000fc80004000000 */
[----:B--2---:R-:W-:-:S04]  /*15e0*/  FSETP.GEU.AND P0, PT, R15, R16, PT ;  /* 0x000000100f00720b */ /* 0x004fc80003f0e000 */
[----:B------:R-:W-:-:S04]  /*15f0*/  FSEL R16, R16, R15, !P0 ;  /* 0x0000000f10107208 */ /* 0x000fc80004000000 */
[----:B------:R-:W-:-:S04]  /*1600*/  FSETP.GEU.AND P0, PT, R16, R17, PT ;  /* 0x000000111000720b */ /* 0x000fc80003f0e000 */
[----:B------:R-:W-:-:S04]  /*1610*/  FSEL R17, R17, R16, !P0 ;  /* 0x0000001011117208 */ /* 0x000fc80004000000 */
[----:B------:R-:W-:-:S04]  /*1620*/  FSETP.GEU.AND P0, PT, R17, R18, PT ;  /* 0x000000121100720b */ /* 0x000fc80003f0e000 */
[----:B------:R-:W-:-:S04]  /*1630*/  FSEL R18, R18, R17, !P0 ;  /* 0x0000001112127208 */ /* 0x000fc80004000000 */
[----:B------:R-:W-:-:S04]  /*1640*/  FSETP.GEU.AND P0, PT, R18, R19, PT ;  /* 0x000000131200720b */ /* 0x000fc80003f0e000 */
[----:B------:R-:W-:-:S04]  /*1650*/  FSEL R19, R19, R18, !P0 ;  /* 0x0000001213137208 */ /* 0x000fc80004000000 */
[----:B0-----:R-:W-:-:S04]  /*1660*/  FSETP.GEU.AND P0, PT, R19, R4, PT ;  /* 0x000000041300720b */ /* 0x001fc80003f0e000 */
[----:B------:R-:W-:-:S04]  /*1670*/  FSEL R4, R4, R19, !P0 ;  /* 0x0000001304047208 */ /* 0x000fc80004000000 */
[----:B------:R-:W-:-:S04]  /*1680*/  FSETP.GEU.AND P0, PT, R4, R5, PT ;  /* 0x000000050400720b */ /* 0x000fc80003f0e000 */
[----:B------:R-:W-:-:S04]  /*1690*/  FSEL R5, R5, R4, !P0 ;  /* 0x0000000405057208 */ /* 0x000fc80004000000 */
[----:B------:R-:W-:-:S04]  /*16a0*/  FSETP.GEU.AND P0, PT, R5, R6, PT ;  /* 0x000000060500720b */ /* 0x000fc80003f0e000 */
[----:B------:R-:W-:-:S04]  /*16b0*/  FSEL R2, R6, R5, !P0 ;  /* 0x0000000506027208 */ /* 0x000fc80004000000 */
[----:B------:R-:W-:-:S04]  /*16c0*/  FSETP.GEU.AND P0, PT, R2, R7, PT ;  /* 0x000000070200720b */ /* 0x000fc80003f0e000 */
[----:B------:R-:W-:-:S05]  /*16d0*/  FSEL R2, R7, R2, !P0 ;  /* 0x0000000207027208 */ /* 0x000fca0004000000 */
[----:B------:R-:W-:-:S04]  /*16e0*/  FADD R4, -R2, R11 ;  /* 0x0000000b02047221 */ /* 0x000fc80000000100 */
[----:B------:R-:W-:-:S04]  /*16f0*/  FFMA.SAT R5, R4, R31, 0.5 ;  /* 0x3f00000004057423 */ /* 0x000fc8000000201f */
[----:B------:R-:W-:-:S04]  /*1700*/  FFMA.RM R5, R5, R33, 12582913 ;  /* 0x4b40000105057423 */ /* 0x000fc80000004021 */
[C---:B------:R-:W-:Y:S01]  /*1710*/  FADD R7, R5.reuse, -12583039 ;  /* 0xcb40007f05077421 */ /* 0x040fe20000000000 */
[----:B------:R-:W-:-:S03]  /*1720*/  SHF.L.U32 R5, R5, 0x17, RZ ;  /* 0x0000001705057819 */ /* 0x000fc600000006ff */
[----:B------:R-:W-:-:S04]  /*1730*/  FFMA R7, R4, 1.4426950216293334961, -R7 ;  /* 0x3fb8aa3b04077823 */ /* 0x000fc80000000807 */
[----:B------:R-:W-:-:S04]  /*1740*/  FFMA R7, R4, 1.925963033500011079e-08, R7 ;  /* 0x32a5706004077823 */ /* 0x000fc80000000007 */
[----:B------:R-:W0:Y:S02]  /*1750*/  MUFU.EX2 R4, R7 ;  /* 0x0000000700047308 */ /* 0x000e240000000800 */
[----:B0-----:R-:W-:Y:S01]  /*1760*/  FMUL R5, R5, R4 ;  /* 0x0000000405057220 */ /* 0x001fe20000400000 */
[----:B------:R-:W-:-:S03]  /*1770*/  HFMA2 R4, -RZ, RZ, 0, 0 ;  /* 0x00000000ff047431 */ /* 0x000fc600000001ff */
[C---:B------:R-:W-:Y:S01]  /*1780*/  FMUL R10, R5.reuse, R10 ;  /* 0x0000000a050a7220 */ /* 0x040fe20000400000 */
[C---:B------:R-:W-:Y:S01]  /*1790*/  FMUL R148, R5.reuse, R148 ;  /* 0x0000009405947220 */ /* 0x040fe20000400000 */
[C---:B------:R-:W-:Y:S01]  /*17a0*/  FMUL R149, R5.reuse, R149 ;  /* 0x0000009505957220 */ /* 0x040fe20000400000 */
[C---:B------:R-:W-:Y:S01]  /*17b0*/  FMUL R150, R5.reuse, R150 ;  /* 0x0000009605967220 */ /* 0x040fe20000400000 */
[C---:B------:R-:W-:Y:S01]  /*17c0*/  FMUL R151, R5.reuse, R151 ;  /* 0x0000009705977220 */ /* 0x040fe20000400000 */
[C---:B------:R-:W-:Y:S01]  /*17d0*/  FMUL R152, R5.reuse, R152 ;  /* 0x0000009805987220 */ /* 0x040fe20000400000 */
[C---:B------:R-:W-:Y:S01]  /*17e0*/  FMUL R153, R5.reuse, R153 ;  /* 0x0000009905997220 */ /* 0x040fe20000400000 */
[C---:B------:R-:W-:Y:S01]  /*17f0*/  FMUL R154, R5.reuse, R154 ;  /* 0x0000009a059a7220 */ /* 0x040fe20000400000 */
[----:B------:R-:W-:-:S07]  /*1800*/  FMUL R155, R5, R155 ;  /* 0x0000009b059b7220 */ /* 0x000fce0000400000 */
.L_x_19:
[C---:B------:R-:W-:Y:S01]  /*1810*/  LEA R5, R4.reuse, R3, 0x2 ;  /* 0x0000000304057211 */ /* 0x040fe200078e10ff */
[----:B------:R-:W0:Y:S01]  /*1820*/  LDC R24, c[0x0][0x360] ;  /* 0x0000d800ff187b82 */ /* 0x000e220000000800 */
[C---:B------:R-:W-:Y:S02]  /*1830*/  LEA R9, R4.reuse, UR4, 0x9 ;  /* 0x0000000404097c11 */ /* 0x040fe4000f8e48ff */
[----:B------:R-:W-:Y:S01]  /*1840*/  IADD3 R4, PT, PT, R4, 0x2, RZ ;  /* 0x0000000204047810 */ /* 0x000fe20007ffe0ff */
[----:B------:R1:W2:Y:S01]  /*1850*/  LDS.64 R6, [R5] ;  /* 0x0000000005067984 */ /* 0x0002a20000000a00 */
[----:B------:R-:W-:Y:S02]  /*1860*/  LEA R11, R34, R9, 0x2 ;  /* 0x00000009220b7211 */ /* 0x000fe400078e10ff */
[----:B------:R-:W-:-:S03]  /*1870*/  ISETP.NE.AND P0, PT, R4, 0x10, PT ;  /* 0x000000100400780c */ /* 0x000fc60003f05270 */
[----:B------:R-:W-:Y:S01]  /*1880*/  LDS R25, [R11+0x200] ;  /* 0x000200000b197984 */ /* 0x000fe20000000800 */
[----:B0-----:R-:W-:-:S04]  /*1890*/  LEA R12, R24, R11, 0x2 ;  /* 0x0000000b180c7211 */ /* 0x001fc800078e10ff */
[C---:B-1----:R-:W-:Y:S01]  /*18a0*/  LEA R5, R24.reuse, R12, 0x2 ;  /* 0x0000000c18057211 */ /* 0x042fe200078e10ff */
[----:B------:R-:W0:Y:S03]  /*18b0*/  LDS R14, [R12] ;  /* 0x000000000c0e7984 */ /* 0x000e260000000800 */
[C---:B------:R-:W-:Y:S01]  /*18c0*/  LEA R13, R24.reuse, R5, 0x2 ;  /* 0x00000005180d7211 */ /* 0x040fe200078e10ff */
[----:B------:R-:W-:Y:S03]  /*18d0*/  LDS R27, [R12+0x200] ;  /* 0x000200000c1b7984 */ /* 0x000fe60000000800 */
[C---:B------:R-:W-:Y:S01]  /*18e0*/  LEA R15, R24.reuse, R13, 0x2 ;  /* 0x0000000d180f7211 */ /* 0x040fe200078e10ff */
[----:B------:R-:W-:Y:S03]  /*18f0*/  LDS R29, [R13+0x200] ;  /* 0x000200000d1d7984 */ /* 0x000fe60000000800 */
[----:B------:R-:W-:Y:S01]  /*1900*/  LEA R17, R24, R15, 0x2 ;  /* 0x0000000f18117211 */ /* 0x000fe200078e10ff */
[----:B------:R-:W-:Y:S01]  /*1910*/  LDS R26, [R5+0x200] ;  /* 0x00020000051a7984 */ /* 0x000fe20000000800 */
[C---:B--2---:R-:W-:Y:S01]  /*1920*/  FADD R6, -R2.reuse, R6 ;  /* 0x0000000602067221 */ /* 0x044fe20000000100 */
[----:B------:R-:W-:Y:S01]  /*1930*/  FADD R21, -R2, R7 ;  /* 0x0000000702157221 */ /* 0x000fe20000000100 */
[----:B------:R-:W-:Y:S01]  /*1940*/  LEA R18, R24, R17, 0x2 ;  /* 0x0000001118127211 */ /* 0x000fe200078e10ff */
[----:B------:R1:W2:Y:S01]  /*1950*/  LDS R7, [R5] ;  /* 0x0000000005077984 */ /* 0x0002a20000000800 */
[-C--:B------:R-:W-:Y:S01]  /*1960*/  FFMA.SAT R8, R6, R31.reuse, 0.5 ;  /* 0x3f00000006087423 */ /* 0x080fe2000000201f */
[----:B------:R-:W-:-:S02]  /*1970*/  FFMA.SAT R16, R21, R31, 0.5 ;  /* 0x3f00000015107423 */ /* 0x000fc4000000201f */
[----:B------:R-:W-:Y:S01]  /*1980*/  LDS R12, [R17] ;  /* 0x00000000110c7984 */ /* 0x000fe20000000800 */
[-C--:B------:R-:W-:Y:S01]  /*1990*/  FFMA.RM R8, R8, R33.reuse, 12582913 ;  /* 0x4b40000108087423 */ /* 0x080fe20000004021 */
[----:B------:R-:W-:Y:S02]  /*19a0*/  FFMA.RM R23, R16, R33, 12582913 ;  /* 0x4b40000110177423 */ /* 0x000fe40000004021 */
[----:B------:R-:W3:Y:S01]  /*19b0*/  LDS R16, [R13] ;  /* 0x000000000d107984 */ /* 0x000ee20000000800 */
[C---:B------:R-:W-:Y:S01]  /*19c0*/  FADD R9, R8.reuse, -12583039 ;  /* 0xcb40007f08097421 */ /* 0x040fe20000000000 */
[----:B------:R-:W-:Y:S01]  /*19d0*/  FADD R20, R23, -12583039 ;  /* 0xcb40007f17147421 */ /* 0x000fe20000000000 */
[----:B------:R-:W-:Y:S01]  /*19e0*/  SHF.L.U32 R8, R8, 0x17, RZ ;  /* 0x0000001708087819 */ /* 0x000fe200000006ff */
[----:B------:R-:W4:Y:S01]  /*19f0*/  LDS R19, [R18] ;  /* 0x0000000012137984 */ /* 0x000f220000000800 */
[----:B------:R-:W-:Y:S01]  /*1a00*/  FFMA R9, R6, 1.4426950216293334961, -R9 ;  /* 0x3fb8aa3b06097823 */ /* 0x000fe20000000809 */
[C---:B------:R-:W-:Y:S01]  /*1a10*/  FFMA R22, R21.reuse, 1.4426950216293334961, -R20 ;  /* 0x3fb8aa3b15167823 */ /* 0x040fe20000000814 */
[----:B------:R-:W-:Y:S01]  /*1a20*/  LEA R20, R24, R18, 0x2 ;  /* 0x0000001218147211 */ /* 0x000fe200078e10ff */
[----:B------:R-:W-:Y:S01]  /*1a30*/  LDS R28, [R15+0x200] ;  /* 0x000200000f1c7984 */ /* 0x000fe20000000800 */
[----:B------:R-:W-:Y:S01]  /*1a40*/  FFMA R9, R6, 1.925963033500011079e-08, R9 ;  /* 0x32a5706006097823 */ /* 0x000fe20000000009 */
[----:B------:R-:W-:Y:S01]  /*1a50*/  FFMA R21, R21, 1.925963033500011079e-08, R22 ;  /* 0x32a5706015157823 */ /* 0x000fe20000000016 */
[----:B------:R-:W-:Y:S01]  /*1a60*/  SHF.L.U32 R23, R23, 0x17, RZ ;  /* 0x0000001717177819 */ /* 0x000fe200000006ff */
[----:B------:R-:W5:Y:S02]  /*1a70*/  LDS R6, [R11] ;  /* 0x000000000b067984 */ /* 0x000f640000000800 */
[----:B------:R-:W1:Y:S02]  /*1a80*/  MUFU.EX2 R24, R21 ;  /* 0x0000001500187308 */ /* 0x000e640000000800 */
[----:B------:R-:W5:Y:S04]  /*1a90*/  LDS R11, [R15] ;  /* 0x000000000f0b7984 */ /* 0x000f680000000800 */
[----:B------:R-:W5:Y:S02]  /*1aa0*/  LDS R22, [R20] ;  /* 0x0000000014167984 */ /* 0x000f640000000800 */
[----:B------:R-:W0:Y:S02]  /*1ab0*/  MUFU.EX2 R9, R9 ;  /* 0x0000000900097308 */ /* 0x000e240000000800 */
[----:B------:R-:W5:Y:S04]  /*1ac0*/  LDS R30, [R17+0x200] ;  /* 0x00020000111e7984 */ /* 0x000f680000000800 */
[----:B------:R-:W5:Y:S01]  /*1ad0*/  LDS R32, [R18+0x200] ;  /* 0x0002000012207984 */ /* 0x000f620000000800 */
[----:B-1----:R-:W-:-:S03]  /*1ae0*/  FMUL R23, R23, R24 ;  /* 0x0000001817177220 */ /* 0x002fc60000400000 */
[----:B------:R-:W1:Y:S01]  /*1af0*/  LDS R13, [R20+0x200] ;  /* 0x00020000140d7984 */ /* 0x000e620000000800 */
[----:B0-----:R-:W-:-:S04]  /*1b00*/  FMUL R5, R8, R9 ;  /* 0x0000000908057220 */ /* 0x001fc80000400000 */
[C---:B------:R-:W-:Y:S01]  /*1b10*/  FFMA R14, R5.reuse, R14, R149 ;  /* 0x0000000e050e7223 */ /* 0x040fe20000000095 */
[C---:B--2---:R-:W-:Y:S01]  /*1b20*/  FFMA R7, R5.reuse, R7, R150 ;  /* 0x0000000705077223 */ /* 0x044fe20000000096 */
[C---:B---3--:R-:W-:Y:S01]  /*1b30*/  FFMA R16, R5.reuse, R16, R151 ;  /* 0x0000001005107223 */ /* 0x048fe20000000097 */
[C---:B------:R-:W-:Y:S01]  /*1b40*/  FFMA R12, R5.reuse, R12, R153 ;  /* 0x0000000c050c7223 */ /* 0x040fe20000000099 */
[C---:B----4-:R-:W-:Y:S01]  /*1b50*/  FFMA R19, R5.reuse, R19, R154 ;  /* 0x0000001305137223 */ /* 0x050fe2000000009a */
[----:B------:R-:W-:Y:S01]  /*1b60*/  FADD R10, R5, R10 ;  /* 0x0000000a050a7221 */ /* 0x000fe20000000000 */
[C---:B------:R-:W-:Y:S01]  /*1b70*/  FFMA R149, R23.reuse, R27, R14 ;  /* 0x0000001b17957223 */ /* 0x040fe2000000000e */
[C---:B------:R-:W-:Y:S01]  /*1b80*/  FFMA R150, R23.reuse, R26, R7 ;  /* 0x0000001a17967223 */ /* 0x040fe20000000007 */
[----:B------:R-:W-:Y:S01]  /*1b90*/  FFMA R151, R23, R29, R16 ;  /* 0x0000001d17977223 */ /* 0x000fe20000000010 */
[C---:B-----5:R-:W-:Y:S01]  /*1ba0*/  FFMA R6, R5.reuse, R6, R148 ;  /* 0x0000000605067223 */ /* 0x060fe20000000094 */
[----:B------:R-:W-:Y:S01]  /*1bb0*/  FADD R10, R10, R23 ;  /* 0x000000170a0a7221 */ /* 0x000fe20000000000 */
[----:B------:R-:W-:-:S02]  /*1bc0*/  FFMA R11, R5, R11, R152 ;  /* 0x0000000b050b7223 */ /* 0x000fc40000000098 */
[----:B------:R-:W-:Y:S01]  /*1bd0*/  FFMA R148, R23, R25, R6 ;  /* 0x0000001917947223 */ /* 0x000fe20000000006 */
[----:B------:R-:W-:Y:S01]  /*1be0*/  FFMA R22, R5, R22, R155 ;  /* 0x0000001605167223 */ /* 0x000fe2000000009b */
[C---:B------:R-:W-:Y:S01]  /*1bf0*/  FFMA R152, R23.reuse, R28, R11 ;  /* 0x0000001c17987223 */ /* 0x040fe2000000000b */
[C---:B------:R-:W-:Y:S01]  /*1c00*/  FFMA R153, R23.reuse, R30, R12 ;  /* 0x0000001e17997223 */ /* 0x040fe2000000000c */
[C---:B------:R-:W-:Y:S01]  /*1c10*/  FFMA R154, R23.reuse, R32, R19 ;  /* 0x00000020179a7223 */ /* 0x040fe20000000013 */
[----:B-1----:R-:W-:Y:S01]  /*1c20*/  FFMA R155, R23, R13, R22 ;  /* 0x0000000d179b7223 */ /* 0x002fe20000000016 */
[----:B------:R-:W-:Y:S06]  /*1c30*/  @P0 BRA `(.L_x_19) ;  /* 0xfffffff800f40947 */ /* 0x000fec000383ffff */
[----:B------:R-:W0:Y:S01]  /*1c40*/  LDCU UR4, c[0x0][0x3b4] ;  /* 0x00007680ff0477ac */ /* 0x000e220008000800 */
[----:B------:R-:W-:Y:S02]  /*1c50*/  IADD3 R0, PT, PT, R0, 0x1, RZ ;  /* 0x0000000100007810 */ /* 0x000fe40007ffe0ff */
[----:B------:R-:W-:Y:S02]  /*1c60*/  MOV R11, R2 ;  /* 0x00000002000b7202 */ /* 0x000fe40000000f00 */
[----:B0-----:R-:W-:-:S13]  /*1c70*/  ISETP.NE.AND P0, PT, R0, UR4, PT ;  /* 0x0000000400007c0c */ /* 0x001fda000bf05270 */
[----:B------:R-:W-:Y:S05]  /*1c80*/  @P0 BRA `(.L_x_20) ;  /* 0xffffffe400b40947 */ /* 0x000fea000383ffff */
.L_x_6:
[----:B------:R-:W-:Y:S01]  /*1c90*/  MOV R12, R10 ;  /* 0x0000000a000c7202 */ /* 0x000fe20000000f00 */
[----:B------:R-:W0:Y:S01]  /*1ca0*/  S2R R15, SR_TID.Y ;  /* 0x00000000000f7919 */ /* 0x000e220000002200 */
[----:B------:R-:W-:Y:S02]  /*1cb0*/  BSSY.RECONVERGENT B0, `(.L_x_21) ;  /* 0x0000010000007945 */ /* 0x000fe40003800200 */
[----:B------:R-:W1:Y:S01]  /*1cc0*/  MUFU.RCP R3, R12 ;  /* 0x0000000c00037308 */ /* 0x000e620000001000 */
[----:B--2---:R-:W0:Y:S01]  /*1cd0*/  S2R R6, SR_TID.X ;  /* 0x0000000000067919 */ /* 0x004e220000002100 */
[----:B------:R-:W-:Y:S06]  /*1ce0*/  BAR.SYNC.DEFER_BLOCKING 0x0 ;  /* 0x0000000000007b1d */ /* 0x000fec0000010000 */
[----:B------:R-:W2:Y:S01]  /*1cf0*/  FCHK P0, R148, R12 ;  /* 0x0000000c94007302 */ /* 0x000ea20000000000 */
[----:B-1----:R-:W-:-:S04]  /*1d00*/  FFMA R0, R3, -R12, 1 ;  /* 0x3f80000003007423 */ /* 0x002fc8000000080c */
[----:B------:R-:W-:-:S04]  /*1d10*/  FFMA R3, R3, R0, R3 ;  /* 0x0000000003037223 */ /* 0x000fc80000000003 */
[----:B------:R-:W-:-:S04]  /*1d20*/  FFMA R0, R3, R148, RZ ;  /* 0x0000009403007223 */ /* 0x000fc800000000ff */
[----:B------:R-:W-:Y:S01]  /*1d30*/  FFMA R4, R0, -R12, R148 ;  /* 0x8000000c00047223 */ /* 0x000fe20000000094 */
[----:B0-----:R-:W-:-:S03]  /*1d40*/  LEA R5, R15, R6, 0x7 ;  /* 0x000000060f057211 */ /* 0x001fc600078e38ff */
[----:B------:R-:W-:Y:S01]  /*1d50*/  FFMA R3, R3, R4, R0 ;  /* 0x0000000403037223 */ /* 0x000fe20000000000 */
[----:B------:R-:W-:Y:S01]  /*1d60*/  LEA R17, R156, R5, 0xb ;  /* 0x000000059c117211 */ /* 0x000fe200078e58ff */
[----:B--2---:R-:W-:Y:S06]  /*1d70*/  @!P0 BRA `(.L_x_22) ;  /* 0x00000000000c8947 */ /* 0x004fec0003800000 */
[----:B------:R-:W-:Y:S02]  /*1d80*/  MOV R3, R12 ;  /* 0x0000000c00037202 */ /* 0x000fe40000000f00 */
[----:B------:R-:W-:-:S07]  /*1d90*/  MOV R13, 0x1db0 ;  /* 0x00001db0000d7802 */ /* 0x000fce0000000f00 */
[----:B------:R-:W-:Y:S05]  /*1da0*/  CALL.REL.NOINC `($__internal_0_$__cuda_sm3x_div_rn_noftz_f32_slowpath) ;  /* 0x0000000800987944 */ /* 0x000fea0003c00000 */
.L_x_22:
[----:B------:R-:W-:Y:S05]  /*1db0*/  BSYNC.RECONVERGENT B0 ;  /* 0x0000000000007941 */ /* 0x000fea0003800200 */
.L_x_21:
[----:B------:R-:W0:Y:S01]  /*1dc0*/  LDC.64 R4, c[0x0][0x380] ;  /* 0x0000e000ff047b82 */ /* 0x000e220000000a00 */
[----:B------:R-:W1:Y:S01]  /*1dd0*/  MUFU.RCP R7, R12 ;  /* 0x0000000c00077308 */ /* 0x000e620000001000 */
[----:B------:R-:W-:Y:S07]  /*1de0*/  BSSY.RECONVERGENT B0, `(.L_x_23) ;  /* 0x000000f000007945 */ /* 0x000fee0003800200 */
[----:B------:R-:W2:Y:S01]  /*1df0*/  FCHK P0, R149, R12 ;  /* 0x0000000c95007302 */ /* 0x000ea20000000000 */
[----:B-1----:R-:W-:-:S04]  /*1e00*/  FFMA R0, R7, -R12, 1 ;  /* 0x3f80000007007423 */ /* 0x002fc8000000080c */
[----:B------:R-:W-:Y:S01]  /*1e10*/  FFMA R0, R7, R0, R7 ;  /* 0x0000000007007223 */ /* 0x000fe20000000007 */
[----:B0-----:R-:W-:-:S04]  /*1e20*/  IMAD.WIDE R4, R17, 0x4, R4 ;  /* 0x0000000411047825 */ /* 0x001fc800078e0204 */
[----:B------:R-:W-:Y:S01]  /*1e30*/  FFMA R8, R0, R149, RZ ;  /* 0x0000009500087223 */ /* 0x000fe200000000ff */
[----:B------:R0:W-:Y:S03]  /*1e40*/  STG.E desc[UR8][R4.64], R3 ;  /* 0x0000000304007986 */ /* 0x0001e6000c101908 */
[----:B------:R-:W-:-:S04]  /*1e50*/  FFMA R7, R8, -R12, R149 ;  /* 0x8000000c08077223 */ /* 0x000fc80000000095 */
[----:B------:R-:W-:Y:S01]  /*1e60*/  FFMA R7, R0, R7, R8 ;  /* 0x0000000700077223 */ /* 0x000fe20000000008 */
[----:B--2---:R-:W-:Y:S06]  /*1e70*/  @!P0 BRA `(.L_x_24) ;  /* 0x0000000000148947 */ /* 0x004fec0003800000 */
[----:B------:R-:W-:Y:S02]  /*1e80*/  MOV R148, R149 ;  /* 0x0000009500947202 */ /* 0x000fe40000000f00 */
[----:B0-----:R-:W-:Y:S02]  /*1e90*/  MOV R3, R12 ;  /* 0x0000000c00037202 */ /* 0x001fe40000000f00 */
[----:B------:R-:W-:-:S07]  /*1ea0*/  MOV R13, 0x1ec0 ;  /* 0x00001ec0000d7802 */ /* 0x000fce0000000f00 */
[----:B------:R-:W-:Y:S05]  /*1eb0*/  CALL.REL.NOINC `($__internal_0_$__cuda_sm3x_div_rn_noftz_f32_slowpath) ;  /* 0x0000000800547944 */ /* 0x000fea0003c00000 */
[----:B------:R-:W-:-:S07]  /*1ec0*/  MOV R7, R3 ;  /* 0x0000000300077202 */ /* 0x000fce0000000f00 */
.L_x_24:
[----:B------:R-:W-:Y:S05]  /*1ed0*/  BSYNC.RECONVERGENT B0 ;  /* 0x0000000000007941 */ /* 0x000fea0003800200 */
.L_x_23:
[----:B------:R-:W1:Y:S01]  /*1ee0*/  LDCU UR4, c[0x0][0x360] ;  /* 0x00006c00ff0477ac */ /* 0x000e620008000800 */
[----:B0-----:R-:W0:Y:S01]  /*1ef0*/  MUFU.RCP R3, R12 ;  /* 0x0000000c00037308 */ /* 0x001e220000001000 */
[----:B------:R-:W-:Y:S01]  /*1f00*/  BSSY.RECONVERGENT B0, `(.L_x_25) ;  /* 0x0000010000007945 */ /* 0x000fe20003800200 */
[----:B-1----:R-:W-:Y:S01]  /*1f10*/  USHF.L.U32 UR4, UR4, 0x2, URZ ;  /* 0x0000000204047899 */ /* 0x002fe200080006ff */
[----:B0-----:R-:W-:-:S04]  /*1f20*/  FFMA R0, R3, -R12, 1 ;  /* 0x3f80000003007423 */ /* 0x001fc8000000080c */
[----:B------:R-:W-:Y:S01]  /*1f30*/  FFMA R3, R3, R0, R3 ;  /* 0x0000000003037223 */ /* 0x000fe20000000003 */
[----:B------:R-:W-:-:S03]  /*1f40*/  IADD3 R4, P0, PT, R4, UR4, RZ ;  /* 0x0000000404047c10 */ /* 0x000fc6000ff1e0ff */
[----:B------:R-:W-:Y:S01]  /*1f50*/  FFMA R9, R3, R150, RZ ;  /* 0x0000009603097223 */ /* 0x000fe200000000ff */
[----:B------:R-:W-:-:S03]  /*1f60*/  IADD3.X R5, PT, PT, RZ, R5, RZ, P0, !PT ;  /* 0x00000005ff057210 */ /* 0x000fc600007fe4ff */
[----:B------:R-:W-:Y:S02]  /*1f70*/  FFMA R0, R9, -R12, R150 ;  /* 0x8000000c09007223 */ /* 0x000fe40000000096 */
[----:B------:R0:W-:Y:S02]  /*1f80*/  STG.E desc[UR8][R4.64], R7 ;  /* 0x0000000704007986 */ /* 0x0001e4000c101908 */
[----:B------:R-:W-:Y:S01]  /*1f90*/  FFMA R3, R3, R0, R9 ;  /* 0x0000000003037223 */ /* 0x000fe20000000009 */
[----:B------:R-:W1:Y:S02]  /*1fa0*/  FCHK P0, R150, R12 ;  /* 0x0000000c96007302 */ /* 0x000e640000000000 */
[----:B01----:R-:W-:Y:S05]  /*1fb0*/  @!P0 BRA `(.L_x_26) ;  /* 0x0000000000108947 */ /* 0x003fea0003800000 */
[----:B------:R-:W-:Y:S02]  /*1fc0*/  MOV R148, R150 ;  /* 0x0000009600947202 */ /* 0x000fe40000000f00 */
[----:B------:R-:W-:Y:S02]  /*1fd0*/  MOV R3, R12 ;  /* 0x0000000c00037202 */ /* 0x000fe40000000f00 */
[----:B------:R-:W-:-:S07]  /*1fe0*/  MOV R13, 0x2000 ;  /* 0x00002000000d7802 */ /* 0x000fce0000000f00 */
[----:B------:R-:W-:Y:S05]  /*1ff0*/  CALL.REL.NOINC `($__internal_0_$__cuda_sm3x_div_rn_noftz_f32_slowpath) ;  /* 0x0000000800047944 */ /* 0x000fea0003c00000 */
.L_x_26:
[----:B------:R-:W-:Y:S05]  /*2000*/  BSYNC.RECONVERGENT B0 ;  /* 0x0000000000007941 */ /* 0x000fea0003800200 */
.L_x_25:
[----:B------:R-:W0:Y:S01]  /*2010*/  MUFU.RCP R7, R12 ;  /* 0x0000000c00077308 */ /* 0x000e220000001000 */
[----:B------:R-:W-:Y:S01]  /*2020*/  IADD3 R4, P0, PT, R4, UR4, RZ ;  /* 0x0000000404047c10 */ /* 0x000fe2000ff1e0ff */
[----:B------:R-:W-:Y:S03]  /*2030*/  BSSY.RECONVERGENT B0, `(.L_x_27) ;  /* 0x000000f000007945 */ /* 0x000fe60003800200 */
[----:B------:R-:W-:-:S05]  /*2040*/  IADD3.X R5, PT, PT, RZ, R5, RZ, P0, !PT ;  /* 0x00000005ff057210 */ /* 0x000fca00007fe4ff */
[----:B------:R1:W-:Y:S03]  /*2050*/  STG.E desc[UR8][R4.64], R3 ;  /* 0x0000000304007986 */ /* 0x0003e6000c101908 */
[----:B------:R-:W2:Y:S01]  /*2060*/  FCHK P0, R151, R12 ;  /* 0x0000000c97007302 */ /* 0x000ea20000000000 */
[----:B0-----:R-:W-:-:S04]  /*2070*/  FFMA R0, R7, -R12, 1 ;  /* 0x3f80000007007423 */ /* 0x001fc8000000080c */
[----:B------:R-:W-:-:S04]  /*2080*/  FFMA R0, R7, R0, R7 ;  /* 0x0000000007007223 */ /* 0x000fc80000000007 */
[----:B------:R-:W-:-:S04]  /*2090*/  FFMA R8, R0, R151, RZ ;  /* 0x0000009700087223 */ /* 0x000fc800000000ff */
[----:B------:R-:W-:-:S04]  /*20a0*/  FFMA R7, R8, -R12, R151 ;  /* 0x8000000c08077223 */ /* 0x000fc80000000097 */
[----:B------:R-:W-:Y:S01]  /*20b0*/  FFMA R7, R0, R7, R8 ;  /* 0x0000000700077223 */ /* 0x000fe20000000008 */
[----:B-12---:R-:W-:Y:S06]  /*20c0*/  @!P0 BRA `(.L_x_28) ;  /* 0x0000000000148947 */ /* 0x006fec0003800000 */
[----:B------:R-:W-:Y:S02]  /*20d0*/  MOV R148, R151 ;  /* 0x0000009700947202 */ /* 0x000fe40000000f00 */
[----:B------:R-:W-:Y:S02]  /*20e0*/  MOV R3, R12 ;  /* 0x0000000c00037202 */ /* 0x000fe40000000f00 */
[----:B------:R-:W-:-:S07]  /*20f0*/  MOV R13, 0x2110 ;  /* 0x00002110000d7802 */ /* 0x000fce0000000f00 */
[----:B------:R-:W-:Y:S05]  /*2100*/  CALL.REL.NOINC `($__internal_0_$__cuda_sm3x_div_rn_noftz_f32_slowpath) ;  /* 0x0000000400c07944 */ /* 0x000fea0003c00000 */
[----:B------:R-:W-:-:S07]  /*2110*/  MOV R7, R3 ;  /* 0x0000000300077202 */ /* 0x000fce0000000f00 */
.L_x_28:
[----:B------:R-:W-:Y:S05]  /*2120*/  BSYNC.RECONVERGENT B0 ;  /* 0x0000000000007941 */ /* 0x000fea0003800200 */
.L_x_27:
        /* <DEDUP_REMOVED lines=16> */
.L_x_30:
[----:B------:R-:W-:Y:S05]  /*2230*/  BSYNC.RECONVERGENT B0 ;  /* 0x0000000000007941 */ /* 0x000fea0003800200 */
.L_x_29:
        /* <DEDUP_REMOVED lines=17> */
.L_x_32:
[----:B------:R-:W-:Y:S05]  /*2350*/  BSYNC.RECONVERGENT B0 ;  /* 0x0000000000007941 */ /* 0x000fea0003800200 */
.L_x_31:
        /* <DEDUP_REMOVED lines=16> */
.L_x_34:
[----:B------:R-:W-:Y:S05]  /*2460*/  BSYNC.RECONVERGENT B0 ;  /* 0x0000000000007941 */ /* 0x000fea0003800200 */
.L_x_33:
        /* <DEDUP_REMOVED lines=17> */
.L_x_36:
[----:B------:R-:W-:Y:S05]  /*2580*/  BSYNC.RECONVERGENT B0 ;  /* 0x0000000000007941 */ /* 0x000fea0003800200 */
.L_x_35:
[----:B------:R-:W-:Y:S01]  /*2590*/  FSETP.GEU.AND P0, PT, R12, 1.175494350822287508e-38, PT ;  /* 0x008000000c00780b */ /* 0x000fe20003f0e000 */
[----:B------:R-:W-:Y:S01]  /*25a0*/  HFMA2 R9, -RZ, RZ, 1.5048828125, 33.21875 ;  /* 0x3e055027ff097431 */ /* 0x000fe200000001ff */
[C---:B------:R-:W-:Y:S02]  /*25b0*/  LEA R13, R156.reuse, R15, 0x4 ;  /* 0x0000000f9c0d7211 */ /* 0x040fe400078e20ff */
[----:B------:R-:W-:-:S09]  /*25c0*/  IADD3 R156, PT, PT, R156, 0x1, RZ ;  /* 0x000000019c9c7810 */ /* 0x000fd20007ffe0ff */
[----:B------:R-:W-:-:S05]  /*25d0*/  @!P0 FMUL R12, R12, 8388608 ;  /* 0x4b0000000c0c8820 */ /* 0x000fca0000400000 */
[----:B------:R-:W-:-:S04]  /*25e0*/  IADD3 R0, PT, PT, R12, -0x3f2aaaab, RZ ;  /* 0xc0d555550c007810 */ /* 0x000fc80007ffe0ff */
[----:B------:R-:W-:-:S04]  /*25f0*/  LOP3.LUT R3, R0, 0xff800000, RZ, 0xc0, !PT ;  /* 0xff80000000037812 */ /* 0x000fc800078ec0ff */
[-C--:B------:R-:W-:Y:S02]  /*2600*/  IADD3 R0, PT, PT, R12, -R3.reuse, RZ ;  /* 0x800000030c007210 */ /* 0x080fe40007ffe0ff */
[----:B------:R-:W-:-:S03]  /*2610*/  I2FP.F32.S32 R3, R3 ;  /* 0x0000000300037245 */ /* 0x000fc60000201400 */
[----:B------:R-:W-:Y:S01]  /*2620*/  FADD R10, R0, -1 ;  /* 0xbf800000000a7421 */ /* 0x000fe20000000000 */
[----:B------:R-:W-:Y:S02]  /*2630*/  FSEL R0, RZ, -23, P0 ;  /* 0xc1b80000ff007808 */ /* 0x000fe40000000000 */
[----:B------:R-:W-:Y:S01]  /*2640*/  ISETP.GT.U32.AND P0, PT, R12, 0x7f7fffff, PT ;  /* 0x7f7fffff0c00780c */ /* 0x000fe20003f04070 */
[C---:B------:R-:W-:Y:S02]  /*2650*/  FFMA R9, R10.reuse, -R9, 0.14084610342979431152 ;  /* 0x3e1039f60a097423 */ /* 0x040fe40000000809 */
[----:B------:R-:W-:Y:S01]  /*2660*/  FFMA R0, R3, 1.1920928955078125e-07, R0 ;  /* 0x3400000003007823 */ /* 0x000fe20000000000 */
[----:B------:R-:W-:Y:S01]  /*2670*/  MOV R3, 0x7f800000 ;  /* 0x7f80000000037802 */ /* 0x000fe20000000f00 */
[----:B------:R-:W-:-:S04]  /*2680*/  FFMA R9, R10, R9, -0.12148627638816833496 ;  /* 0xbdf8cdcc0a097423 */ /* 0x000fc80000000009 */
[----:B------:R-:W-:-:S04]  /*2690*/  FFMA R9, R10, R9, 0.13980610668659210205 ;  /* 0x3e0f29550a097423 */ /* 0x000fc80000000009 */
[----:B------:R-:W-:-:S04]  /*26a0*/  FFMA R9, R10, R9, -0.16684235632419586182 ;  /* 0xbe2ad8b90a097423 */ /* 0x000fc80000000009 */
[----:B------:R-:W-:-:S04]  /*26b0*/  FFMA R9, R10, R9, 0.20012299716472625732 ;  /* 0x3e4ced0b0a097423 */ /* 0x000fc80000000009 */
[----:B------:R-:W-:-:S04]  /*26c0*/  FFMA R9, R10, R9, -0.24999669194221496582 ;  /* 0xbe7fff220a097423 */ /* 0x000fc80000000009 */
[----:B------:R-:W-:-:S04]  /*26d0*/  FFMA R9, R10, R9, 0.33333182334899902344 ;  /* 0x3eaaaa780a097423 */ /* 0x000fc80000000009 */
[----:B------:R-:W-:-:S04]  /*26e0*/  FFMA R9, R10, R9, -0.5 ;  /* 0xbf0000000a097423 */ /* 0x000fc80000000009 */
[C---:B------:R-:W-:Y:S02]  /*26f0*/  FMUL R11, R10.reuse, R9 ;  /* 0x000000090a0b7220 */ /* 0x040fe40000400000 */
[----:B------:R-:W0:Y:S02]  /*2700*/  LDC.64 R8, c[0x0][0x388] ;  /* 0x0000e200ff087b82 */ /* 0x000e240000000a00 */
[----:B------:R-:W-:-:S04]  /*2710*/  FFMA R11, R10, R11, R10 ;  /* 0x0000000b0a0b7223 */ /* 0x000fc8000000000a */
[----:B------:R-:W-:Y:S01]  /*2720*/  FFMA R0, R0, 0.69314718246459960938, R11 ;  /* 0x3f31721800007823 */ /* 0x000fe2000000000b */
[C---:B------:R-:W-:Y:S01]  /*2730*/  @P0 FFMA R0, R12.reuse, R3, +INF ;  /* 0x7f8000000c000423 */ /* 0x040fe20000000003 */
[----:B------:R-:W-:-:S04]  /*2740*/  FSETP.NEU.AND P0, PT, R12, RZ, PT ;  /* 0x000000ff0c00720b */ /* 0x000fc80003f0d000 */
[----:B------:R-:W-:Y:S02]  /*2750*/  FSEL R3, R0, -INF , P0 ;  /* 0xff80000000037808 */ /* 0x000fe40000000000 */
[----:B------:R-:W-:Y:S01]  /*2760*/  IADD3 R4, P0, PT, R4, UR4, RZ ;  /* 0x0000000404047c10 */ /* 0x000fe2000ff1e0ff */
[----:B------:R-:W1:Y:S02]  /*2770*/  LDCU UR4, c[0x0][0x3b0] ;  /* 0x00007600ff0477ac */ /* 0x000e640008000800 */
[----:B------:R-:W-:Y:S01]  /*2780*/  FADD R11, R3, R2 ;  /* 0x00000002030b7221 */ /* 0x000fe20000000000 */
[----:B------:R-:W-:-:S05]  /*2790*/  IADD3.X R5, PT, PT, RZ, R5, RZ, P0, !PT ;  /* 0x00000005ff057210 */ /* 0x000fca00007fe4ff */
[----:B------:R3:W-:Y:S01]  /*27a0*/  STG.E desc[UR8][R4.64], R7 ;  /* 0x0000000704007986 */ /* 0x0007e2000c101908 */
[----:B0-----:R-:W-:-:S05]  /*27b0*/  IMAD.WIDE.U32 R2, R13, 0x4, R8 ;  /* 0x000000040d027825 */ /* 0x001fca00078e0008 */
[----:B------:R3:W-:Y:S01]  /*27c0*/  STG.E desc[UR8][R2.64], R11 ;  /* 0x0000000b02007986 */ /* 0x0007e2000c101908 */
[----:B------:R-:W-:Y:S01]  /*27d0*/  BAR.SYNC.DEFER_BLOCKING 0x0 ;  /* 0x0000000000007b1d */ /* 0x000fe20000010000 */
[----:B-1----:R-:W-:-:S13]  /*27e0*/  ISETP.NE.AND P0, PT, R156, UR4, PT ;  /* 0x000000049c007c0c */ /* 0x002fda000bf05270 */
[----:B---3--:R-:W-:Y:S05]  /*27f0*/  @P0 BRA `(.L_x_37) ;  /* 0xffffffd800200947 */ /* 0x008fea000383ffff */
[----:B------:R-:W-:Y:S05]  /*2800*/  EXIT ;  /* 0x000000000000794d */ /* 0x000fea0003800000 */
        .weak           $__internal_0_$__cuda_sm3x_div_rn_noftz_f32_slowpath
        .type           $__internal_0_$__cuda_sm3x_div_rn_noftz_f32_slowpath,@function
        .size           $__internal_0_$__cuda_sm3x_div_rn_noftz_f32_slowpath,(.L_x_50 - $__internal_0_$__cuda_sm3x_div_rn_noftz_f32_slowpath)
$__internal_0_$__cuda_sm3x_div_rn_noftz_f32_slowpath:
[----:B------:R-:W-:Y:S01]  /*2810*/  SHF.R.U32.HI R7, RZ, 0x17, R3 ;  /* 0x00000017ff077819 */ /* 0x000fe20000011603 */
[----:B------:R-:W-:Y:S01]  /*2820*/  BSSY.RECONVERGENT B1, `(.L_x_38) ;  /* 0x0000062000017945 */ /* 0x000fe20003800200 */
[----:B------:R-:W-:Y:S02]  /*2830*/  SHF.R.U32.HI R0, RZ, 0x17, R148 ;  /* 0x00000017ff007819 */ /* 0x000fe40000011694 */
[----:B------:R-:W-:Y:S02]  /*2840*/  LOP3.LUT R14, R7, 0xff, RZ, 0xc0, !PT ;  /* 0x000000ff070e7812 */ /* 0x000fe400078ec0ff */
[----:B------:R-:W-:Y:S02]  /*2850*/  LOP3.LUT R10, R0, 0xff, RZ, 0xc0, !PT ;  /* 0x000000ff000a7812 */ /* 0x000fe400078ec0ff */
[----:B------:R-:W-:Y:S02]  /*2860*/  IADD3 R8, PT, PT, R14, -0x1, RZ ;  /* 0xffffffff0e087810 */ /* 0x000fe40007ffe0ff */
[----:B------:R-:W-:-:S02]  /*2870*/  IADD3 R0, PT, PT, R10, -0x1, RZ ;  /* 0xffffffff0a007810 */ /* 0x000fc40007ffe0ff */
[----:B------:R-:W-:-:S04]  /*2880*/  ISETP.GT.U32.AND P0, PT, R8, 0xfd, PT ;  /* 0x000000fd0800780c */ /* 0x000fc80003f04070 */
[----:B------:R-:W-:-:S13]  /*2890*/  ISETP.GT.U32.OR P0, PT, R0, 0xfd, P0 ;  /* 0x000000fd0000780c */ /* 0x000fda0000704470 */
[----:B------:R-:W-:Y:S01]  /*28a0*/  @!P0 MOV R7, RZ ;  /* 0x000000ff00078202 */ /* 0x000fe20000000f00 */
[----:B------:R-:W-:Y:S06]  /*28b0*/  @!P0 BRA `(.L_x_39) ;  /* 0x00000000005c8947 */ /* 0x000fec0003800000 */
[----:B------:R-:W-:Y:S02]  /*28c0*/  FSETP.GTU.FTZ.AND P0, PT, |R148|, +INF , PT ;  /* 0x7f8000009400780b */ /* 0x000fe40003f1c200 */
[----:B------:R-:W-:-:S04]  /*28d0*/  FSETP.GTU.FTZ.AND P1, PT, |R3|, +INF , PT ;  /* 0x7f8000000300780b */ /* 0x000fc80003f3c200 */
[----:B------:R-:W-:-:S13]  /*28e0*/  PLOP3.LUT P0, PT, P0, P1, PT, 0xf8, 0x8f ;  /* 0x00000000008f781c */ /* 0x000fda0000703f70 */
[----:B------:R-:W-:Y:S05]  /*28f0*/  @P0 BRA `(.L_x_40) ;  /* 0x00000004004c0947 */ /* 0x000fea0003800000 */
[----:B------:R-:W-:-:S13]  /*2900*/  LOP3.LUT P0, RZ, R3, 0x7fffffff, R148, 0xc8, !PT ;  /* 0x7fffffff03ff7812 */ /* 0x000fda000780c894 */
[----:B------:R-:W-:Y:S05]  /*2910*/  @!P0 BRA `(.L_x_41) ;  /* 0x00000004003c8947 */ /* 0x000fea0003800000 */
[C---:B------:R-:W-:Y:S02]  /*2920*/  FSETP.NEU.FTZ.AND P2, PT, |R148|.reuse, +INF , PT ;  /* 0x7f8000009400780b */ /* 0x040fe40003f5d200 */
[----:B------:R-:W-:Y:S02]  /*2930*/  FSETP.NEU.FTZ.AND P1, PT, |R3|, +INF , PT ;  /* 0x7f8000000300780b */ /* 0x000fe40003f3d200 */
[----:B------:R-:W-:-:S11]  /*2940*/  FSETP.NEU.FTZ.AND P0, PT, |R148|, +INF , PT ;  /* 0x7f8000009400780b */ /* 0x000fd60003f1d200 */
[----:B------:R-:W-:Y:S05]  /*2950*/  @!P1 BRA !P2, `(.L_x_41) ;  /* 0x00000004002c9947 */ /* 0x000fea0005000000 */
[----:B------:R-:W-:-:S04]  /*2960*/  LOP3.LUT P2, RZ, R148, 0x7fffffff, RZ, 0xc0, !PT ;  /* 0x7fffffff94ff7812 */ /* 0x000fc8000784c0ff */
[----:B------:R-:W-:-:S13]  /*2970*/  PLOP3.LUT P1, PT, P1, P2, PT, 0x2f, 0xf2 ;  /* 0x0000000000f2781c */ /* 0x000fda0000f24577 */
[----:B------:R-:W-:Y:S05]  /*2980*/  @P1 BRA `(.L_x_42) ;  /* 0x0000000400181947 */ /* 0x000fea0003800000 */
[----:B------:R-:W-:-:S04]  /*2990*/  LOP3.LUT P1, RZ, R3, 0x7fffffff, RZ, 0xc0, !PT ;  /* 0x7fffffff03ff7812 */ /* 0x000fc8000782c0ff */
[----:B------:R-:W-:-:S13]  /*29a0*/  PLOP3.LUT P0, PT, P0, P1, PT, 0x2f, 0xf2 ;  /* 0x0000000000f2781c */ /* 0x000fda0000702577 */
[----:B------:R-:W-:Y:S05]  /*29b0*/  @P0 BRA `(.L_x_43) ;  /* 0x0000000400000947 */ /* 0x000fea0003800000 */
[----:B------:R-:W-:Y:S02]  /*29c0*/  ISETP.GE.AND P0, PT, R0, RZ, PT ;  /* 0x000000ff0000720c */ /* 0x000fe40003f06270 */
[----:B------:R-:W-:-:S11]  /*29d0*/  ISETP.GE.AND P1, PT, R8, RZ, PT ;  /* 0x000000ff0800720c */ /* 0x000fd60003f26270 */
[----:B------:R-:W-:Y:S01]  /*29e0*/  @P0 MOV R7, RZ ;  /* 0x000000ff00070202 */ /* 0x000fe20000000f00 */
[----:B------:R-:W-:Y:S01]  /*29f0*/  @!P0 FFMA R148, R148, 1.84467440737095516160e+19, RZ ;  /* 0x5f80000094948823 */ /* 0x000fe200000000ff */
[----:B------:R-:W-:Y:S01]  /*2a00*/  @!P0 MOV R7, 0xffffffc0 ;  /* 0xffffffc000078802 */ /* 0x000fe20000000f00 */
[----:B------:R-:W-:-:S03]  /*2a10*/  @!P1 FFMA R3, R3, 1.84467440737095516160e+19, RZ ;  /* 0x5f80000003039823 */ /* 0x000fc600000000ff */
[----:B------:R-:W-:-:S07]  /*2a20*/  @!P1 IADD3 R7, PT, PT, R7, 0x40, RZ ;  /* 0x0000004007079810 */ /* 0x000fce0007ffe0ff */
.L_x_39:
[----:B------:R-:W-:Y:S01]  /*2a30*/  LEA R0, R14, 0xc0800000, 0x17 ;  /* 0xc08000000e007811 */ /* 0x000fe200078eb8ff */
[----:B------:R-:W-:Y:S03]  /*2a40*/  BSSY.RECONVERGENT B2, `(.L_x_44) ;  /* 0x0000036000027945 */ /* 0x000fe60003800200 */
[----:B------:R-:W-:Y:S02]  /*2a50*/  IADD3 R8, PT, PT, -R0, R3, RZ ;  /* 0x0000000300087210 */ /* 0x000fe40007ffe1ff */
[----:B------:R-:W-:Y:S02]  /*2a60*/  IADD3 R3, PT, PT, R10, -0x7f, RZ ;  /* 0xffffff810a037810 */ /* 0x000fe40007ffe0ff */
[----:B------:R0:W1:Y:S01]  /*2a70*/  MUFU.RCP R9, R8 ;  /* 0x0000000800097308 */ /* 0x0000620000001000 */
[----:B------:R-:W-:Y:S02]  /*2a80*/  FADD.FTZ R11, -R8, -RZ ;  /* 0x800000ff080b7221 */ /* 0x000fe40000010100 */
[C---:B------:R-:W-:Y:S01]  /*2a90*/  IMAD R0, R3.reuse, -0x800000, R148 ;  /* 0xff80000003007824 */ /* 0x040fe200078e0294 */
[----:B0-----:R-:W-:-:S04]  /*2aa0*/  IADD3 R8, PT, PT, R3, 0x7f, -R14 ;  /* 0x0000007f03087810 */ /* 0x001fc80007ffe80e */
[----:B------:R-:W-:Y:S01]  /*2ab0*/  IADD3 R8, PT, PT, R8, R7, RZ ;  /* 0x0000000708087210 */ /* 0x000fe20007ffe0ff */
[----:B-1----:R-:W-:-:S04]  /*2ac0*/  FFMA R10, R9, R11, 1 ;  /* 0x3f800000090a7423 */ /* 0x002fc8000000000b */
[----:B------:R-:W-:-:S04]  /*2ad0*/  FFMA R16, R9, R10, R9 ;  /* 0x0000000a09107223 */ /* 0x000fc80000000009 */
[----:B------:R-:W-:-:S04]  /*2ae0*/  FFMA R9, R0, R16, RZ ;  /* 0x0000001000097223 */ /* 0x000fc800000000ff */
[----:B------:R-:W-:-:S04]  /*2af0*/  FFMA R10, R11, R9, R0 ;  /* 0x000000090b0a7223 */ /* 0x000fc80000000000 */
[----:B------:R-:W-:-:S04]  /*2b00*/  FFMA R19, R16, R10, R9 ;  /* 0x0000000a10137223 */ /* 0x000fc80000000009 */
[----:B------:R-:W-:-:S04]  /*2b10*/  FFMA R10, R11, R19, R0 ;  /* 0x000000130b0a7223 */ /* 0x000fc80000000000 */
[----:B------:R-:W-:-:S05]  /*2b20*/  FFMA R9, R16, R10, R19 ;  /* 0x0000000a10097223 */ /* 0x000fca0000000013 */
[----:B------:R-:W-:-:S04]  /*2b30*/  SHF.R.U32.HI R0, RZ, 0x17, R9 ;  /* 0x00000017ff007819 */ /* 0x000fc80000011609 */
[----:B------:R-:W-:-:S04]  /*2b40*/  LOP3.LUT R0, R0, 0xff, RZ, 0xc0, !PT ;  /* 0x000000ff00007812 */ /* 0x000fc800078ec0ff */
[----:B------:R-:W-:-:S04]  /*2b50*/  IADD3 R11, PT, PT, R0, R8, RZ ;  /* 0x00000008000b7210 */ /* 0x000fc80007ffe0ff */
[----:B------:R-:W-:-:S04]  /*2b60*/  IADD3 R0, PT, PT, R11, -0x1, RZ ;  /* 0xffffffff0b007810 */ /* 0x000fc80007ffe0ff */
[----:B------:R-:W-:-:S13]  /*2b70*/  ISETP.GE.U32.AND P0, PT, R0, 0xfe, PT ;  /* 0x000000fe0000780c */ /* 0x000fda0003f06070 */
[----:B------:R-:W-:Y:S05]  /*2b80*/  @!P0 BRA `(.L_x_45) ;  /* 0x0000000000808947 */ /* 0x000fea0003800000 */
[----:B------:R-:W-:-:S13]  /*2b90*/  ISETP.GT.AND P0, PT, R11, 0xfe, PT ;  /* 0x000000fe0b00780c */ /* 0x000fda0003f04270 */
[----:B------:R-:W-:Y:S05]  /*2ba0*/  @P0 BRA `(.L_x_46) ;  /* 0x00000000006c0947 */ /* 0x000fea0003800000 */
[----:B------:R-:W-:-:S13]  /*2bb0*/  ISETP.GE.AND P0, PT, R11, 0x1, PT ;  /* 0x000000010b00780c */ /* 0x000fda0003f06270 */
[----:B------:R-:W-:Y:S05]  /*2bc0*/  @P0 BRA `(.L_x_47) ;  /* 0x0000000000740947 */ /* 0x000fea0003800000 */
[----:B------:R-:W-:Y:S02]  /*2bd0*/  ISETP.GE.AND P0, PT, R11, -0x18, PT ;  /* 0xffffffe80b00780c */ /* 0x000fe40003f06270 */
[----:B------:R-:W-:-:S11]  /*2be0*/  LOP3.LUT R9, R9, 0x80000000, RZ, 0xc0, !PT ;  /* 0x8000000009097812 */ /* 0x000fd600078ec0ff */
[----:B------:R-:W-:Y:S05]  /*2bf0*/  @!P0 BRA `(.L_x_47) ;  /* 0x0000000000688947 */ /* 0x000fea0003800000 */
[CCC-:B------:R-:W-:Y:S01]  /*2c00*/  FFMA.RZ R0, R16.reuse, R10.reuse, R19.reuse ;  /* 0x0000000a10007223 */ /* 0x1c0fe2000000c013 */
[C---:B------:R-:W-:Y:S01]  /*2c10*/  IADD3 R8, PT, PT, R11.reuse, 0x20, RZ ;  /* 0x000000200b087810 */ /* 0x040fe20007ffe0ff */
[-CC-:B------:R-:W-:Y:S01]  /*2c20*/  FFMA.RM R3, R16, R10.reuse, R19.reuse ;  /* 0x0000000a10037223 */ /* 0x180fe20000004013 */
[C---:B------:R-:W-:Y:S02]  /*2c30*/  ISETP.NE.AND P2, PT, R11.reuse, RZ, PT ;  /* 0x000000ff0b00720c */ /* 0x040fe40003f45270 */
[----:B------:R-:W-:Y:S01]  /*2c40*/  LOP3.LUT R7, R0, 0x7fffff, RZ, 0xc0, !PT ;  /* 0x007fffff00077812 */ /* 0x000fe200078ec0ff */
[----:B------:R-:W-:Y:S01]  /*2c50*/  FFMA.RP R0, R16, R10, R19 ;  /* 0x0000000a10007223 */ /* 0x000fe20000008013 */
[----:B------:R-:W-:Y:S02]  /*2c60*/  ISETP.NE.AND P1, PT, R11, RZ, PT ;  /* 0x000000ff0b00720c */ /* 0x000fe40003f25270 */
[----:B------:R-:W-:Y:S02]  /*2c70*/  LOP3.LUT R7, R7, 0x800000, RZ, 0xfc, !PT ;  /* 0x0080000007077812 */ /* 0x000fe400078efcff */
[----:B------:R-:W-:-:S02]  /*2c80*/  IADD3 R10, PT, PT, -R11, RZ, RZ ;  /* 0x000000ff0b0a7210 */ /* 0x000fc40007ffe1ff */
[----:B------:R-:W-:Y:S02]  /*2c90*/  SHF.L.U32 R8, R7, R8, RZ ;  /* 0x0000000807087219 */ /* 0x000fe400000006ff */
[----:B------:R-:W-:Y:S02]  /*2ca0*/  FSETP.NEU.FTZ.AND P0, PT, R0, R3, PT ;  /* 0x000000030000720b */ /* 0x000fe40003f1d000 */
[----:B------:R-:W-:Y:S02]  /*2cb0*/  SEL R0, R10, RZ, P2 ;  /* 0x000000ff0a007207 */ /* 0x000fe40001000000 */
[----:B------:R-:W-:Y:S02]  /*2cc0*/  ISETP.NE.AND P1, PT, R8, RZ, P1 ;  /* 0x000000ff0800720c */ /* 0x000fe40000f25270 */
[----:B------:R-:W-:Y:S02]  /*2cd0*/  SHF.R.U32.HI R0, RZ, R0, R7 ;  /* 0x00000000ff007219 */ /* 0x000fe40000011607 */
[----:B------:R-:W-:-:S02]  /*2ce0*/  PLOP3.LUT P0, PT, P0, P1, PT, 0xf8, 0x8f ;  /* 0x00000000008f781c */ /* 0x000fc40000703f70 */
[----:B------:R-:W-:Y:S02]  /*2cf0*/  SHF.R.U32.HI R8, RZ, 0x1, R0 ;  /* 0x00000001ff087819 */ /* 0x000fe40000011600 */
[----:B------:R-:W-:-:S04]  /*2d00*/  SEL R3, RZ, 0x1, !P0 ;  /* 0x00000001ff037807 */ /* 0x000fc80004000000 */
[----:B------:R-:W-:-:S04]  /*2d10*/  LOP3.LUT R3, R3, 0x1, R8, 0xf8, !PT ;  /* 0x0000000103037812 */ /* 0x000fc800078ef808 */
[----:B------:R-:W-:-:S04]  /*2d20*/  LOP3.LUT R3, R3, R0, RZ, 0xc0, !PT ;  /* 0x0000000003037212 */ /* 0x000fc800078ec0ff */
[----:B------:R-:W-:-:S04]  /*2d30*/  IADD3 R8, PT, PT, R8, R3, RZ ;  /* 0x0000000308087210 */ /* 0x000fc80007ffe0ff */
[----:B------:R-:W-:Y:S01]  /*2d40*/  LOP3.LUT R9, R8, R9, RZ, 0xfc, !PT ;  /* 0x0000000908097212 */ /* 0x000fe200078efcff */
[----:B------:R-:W-:Y:S06]  /*2d50*/  BRA `(.L_x_47) ;  /* 0x0000000000107947 */ /* 0x000fec0003800000 */
.L_x_46:
[----:B------:R-:W-:-:S04]  /*2d60*/  LOP3.LUT R9, R9, 0x80000000, RZ, 0xc0, !PT ;  /* 0x8000000009097812 */ /* 0x000fc800078ec0ff */
[----:B------:R-:W-:Y:S01]  /*2d70*/  LOP3.LUT R9, R9, 0x7f800000, RZ, 0xfc, !PT ;  /* 0x7f80000009097812 */ /* 0x000fe200078efcff */
[----:B------:R-:W-:Y:S06]  /*2d80*/  BRA `(.L_x_47) ;  /* 0x0000000000047947 */ /* 0x000fec0003800000 */
.L_x_45:
[----:B------:R-:W-:-:S07]  /*2d90*/  LEA R9, R8, R9, 0x17 ;  /* 0x0000000908097211 */ /* 0x000fce00078eb8ff */
.L_x_47:
[----:B------:R-:W-:Y:S05]  /*2da0*/  BSYNC.RECONVERGENT B2 ;  /* 0x0000000000027941 */ /* 0x000fea0003800200 */
.L_x_44:
[----:B------:R-:W-:Y:S05]  /*2db0*/  BRA `(.L_x_48) ;  /* 0x0000000000207947 */ /* 0x000fea0003800000 */
.L_x_43:
[----:B------:R-:W-:-:S04]  /*2dc0*/  LOP3.LUT R3, R3, 0x80000000, R148, 0x48, !PT ;  /* 0x8000000003037812 */ /* 0x000fc800078e4894 */
[----:B------:R-:W-:Y:S01]  /*2dd0*/  LOP3.LUT R9, R3, 0x7f800000, RZ, 0xfc, !PT ;  /* 0x7f80000003097812 */ /* 0x000fe200078efcff */
[----:B------:R-:W-:Y:S06]  /*2de0*/  BRA `(.L_x_48) ;  /* 0x0000000000147947 */ /* 0x000fec0003800000 */
.L_x_42:
[----:B------:R-:W-:Y:S01]  /*2df0*/  LOP3.LUT R9, R3, 0x80000000, R148, 0x48, !PT ;  /* 0x8000000003097812 */ /* 0x000fe200078e4894 */
[----:B------:R-:W-:Y:S06]  /*2e00*/  BRA `(.L_x_48) ;  /* 0x00000000000c7947 */ /* 0x000fec0003800000 */
.L_x_41:
[----:B------:R-:W0:Y:S01]  /*2e10*/  MUFU.RSQ R9, -QNAN ;  /* 0xffc0000000097908 */ /* 0x000e220000001400 */
[----:B------:R-:W-:Y:S05]  /*2e20*/  BRA `(.L_x_48) ;  /* 0x0000000000047947 */ /* 0x000fea0003800000 */
.L_x_40:
[----:B------:R-:W-:-:S07]  /*2e30*/  FADD.FTZ R9, R148, R3 ;  /* 0x0000000394097221 */ /* 0x000fce0000010000 */
.L_x_48:
[----:B------:R-:W-:Y:S05]  /*2e40*/  BSYNC.RECONVERGENT B1 ;  /* 0x0000000000017941 */ /* 0x000fea0003800200 */
.L_x_38:
[----:B0-----:R-:W-:Y:S01]  /*2e50*/  MOV R3, R9 ;  /* 0x0000000900037202 */ /* 0x001fe20000000f00 */
[----:B------:R-:W-:Y:S01]  /*2e60*/  HFMA2 R9, -RZ, RZ, 0, 0 ;  /* 0x00000000ff097431 */ /* 0x000fe200000001ff */
[----:B------:R-:W-:-:S04]  /*2e70*/  MOV R8, R13 ;  /* 0x0000000d00087202 */ /* 0x000fc80000000f00 */
[----:B------:R-:W-:Y:S05]  /*2e80*/  RET.REL.NODEC R8 `(flash_attention_k) ;  /* 0xffffffd0085c7950 */ /* 0x000fea0003c3ffff */
.L_x_49:
[----:B------:R-:W-:-:S00]  /*2e90*/  BRA `(.L_x_49) ;  /* 0xfffffffc00fc7947 */ /* 0x000fc0000383ffff */
[----:B------:R-:W-:-:S00]  /*2ea0*/  NOP ;  /* 0x0000000000007918 */ /* 0x000fc00000000000 */
        /* <DEDUP_REMOVED lines=13> */
.L_x_50:


//--------------------- .nv.shared.flash_attention_k --------------------------
	.section	.nv.shared.flash_attention_k,"aw",@nobits
	.sectionflags	@""
	.align	4
.nv.shared.flash_attention_k:
	.zero		26624


//--------------------- .nv.shared.reserved.0     --------------------------
	.section	.nv.shared.reserved.0,"aw",@nobits
	.weak		__nv_reservedSMEM_offset_0_alias
	.size		__nv_reservedSMEM_offset_0_alias, 0, 64
	.other		__nv_reservedSMEM_offset_0_alias,@"STO_CUDA_RESERVED_SHARED STV_DEFAULT"
__nv_reservedSMEM_offset_0_alias:
	.zero		0
	.zero		64


//--------------------- .nv.constant0.flash_attention_k --------------------------
	.section	.nv.constant0.flash_attention_k,"a",@progbits
	.sectionflags	@""
	.align	4
.nv.constant0.flash_attention_k:
	.zero		952


//--------------------- SYMBOLS --------------------------

	.type		.nv.reservedSmem.offset0,@object
	.size		.nv.reservedSmem.offset0,0x4
	.type		.nv.reservedSmem.cap,@object
	.size		.nv.reservedSmem.cap,0x4
